	.target	sm_90a

	.elftype	@"ET_EXEC"


//--------------------- .note.nv.tkinfo           --------------------------
	.section	.note.nv.tkinfo,"",@"SHT_NOTE"
	.sectionflags	@"SHF_NOTE_NV_TKINFO"
	.tkinfo
        /*0018*/ 	.word	0x00000002
        /*0030*/ 	.string	""
        /*0030*/ 	.string	"ptxas"
        /*0030*/ 	.string	"Cuda compilation tools, release 13.0, V13.0.88"
        /*0030*/ 	.string	"Build cuda_13.0.r13.0/compiler.36424714_0"
        /*0030*/ 	.string	"-arch sm_90a -m 64 "



//--------------------- .note.nv.cuinfo           --------------------------
	.section	.note.nv.cuinfo,"",@"SHT_NOTE"
	.sectionflags	@"SHF_NOTE_NV_CUINFO"
        /*0018*/ 	.short	0x0002
        /*001a*/ 	.short	0x005a
        /*001c*/ 	.short	0x0082
	.zero		2


//--------------------- .nv.info                  --------------------------
	.section	.nv.info,"",@"SHT_CUDA_INFO"
	.align	4


	//----- nvinfo : EIATTR_REGCOUNT
	.align		4
        /*0000*/ 	.byte	0x04, 0x2f
        /*0002*/ 	.short	(.L_12 - .L_11)
	.align		4
.L_11:
        /*0004*/ 	.word	index@(_ZN7cutlass13device_kernelINS_4gemm6kernel13GemmUniversalIN4cute5tupleIJiiiiEEENS1_10collective13CollectiveMmaINS1_37MainloopSm90TmaGmmaWarpSpecializedFP8ILi7ENS5_IJNS4_1CILi4EEESB_NSA_ILi1EEEEEENS1_35KernelTmaWarpSpecializedCooperativeEEENS5_IJNSA_ILi256EEESG_NSA_ILi64EEEEEENS_12float_e5m2_tENS5_IJlSC_lEEESJ_SK_NS4_8TiledMMAINS4_8MMA_AtomIJNS4_4SM904GMMA31MMA_64x256x32_F32E5M2E5M2_SS_TNILNSO_7ScaleInE1ELSQ_1EEEEEENS4_6LayoutINS5_IJNSA_ILi2EEESC_SC_EEENS5_IJSC_NSA_ILi0EEESW_EEEEENS5_IJNS4_10UnderscoreESZ_SZ_EEEEENS4_23SM90_TMA_LOAD_MULTICASTENS4_14ComposedLayoutINS4_7SwizzleILi2ELi4ELi3EEENS4_18smem_ptr_flag_bitsILi8EEENST_INS5_IJNSA_ILi8EEESH_EEENS5_IJSH_SC_EEEEEEEvNS4_8identityES12_S1C_vS1D_EENS_8epilogue10collective6detail29Sm90TmaWarpSpecializedAdapterINS1G_15DefaultEpilogueISJ_SK_SK_NS1F_6thread17LinearCombinationISJ_Li1EffLNS1K_9ScaleType4KindE0ELNS_15FloatRoundStyleE2ESJ_EENS1_15EpilogueDefaultEEEEEvvEEEEvNT_6ParamsE)
        /*0008*/ 	.word	0x000000a8


	//----- nvinfo : EIATTR_FRAME_SIZE
	.align		4
.L_12:
        /*000c*/ 	.byte	0x04, 0x11
        /*000e*/ 	.short	(.L_14 - .L_13)
	.align		4
.L_13:
        /*0010*/ 	.word	index@(_ZN7cutlass13device_kernelINS_4gemm6kernel13GemmUniversalIN4cute5tupleIJiiiiEEENS1_10collective13CollectiveMmaINS1_37MainloopSm90TmaGmmaWarpSpecializedFP8ILi7ENS5_IJNS4_1CILi4EEESB_NSA_ILi1EEEEEENS1_35KernelTmaWarpSpecializedCooperativeEEENS5_IJNSA_ILi256EEESG_NSA_ILi64EEEEEENS_12float_e5m2_tENS5_IJlSC_lEEESJ_SK_NS4_8TiledMMAINS4_8MMA_AtomIJNS4_4SM904GMMA31MMA_64x256x32_F32E5M2E5M2_SS_TNILNSO_7ScaleInE1ELSQ_1EEEEEENS4_6LayoutINS5_IJNSA_ILi2EEESC_SC_EEENS5_IJSC_NSA_ILi0EEESW_EEEEENS5_IJNS4_10UnderscoreESZ_SZ_EEEEENS4_23SM90_TMA_LOAD_MULTICASTENS4_14ComposedLayoutINS4_7SwizzleILi2ELi4ELi3EEENS4_18smem_ptr_flag_bitsILi8EEENST_INS5_IJNSA_ILi8EEESH_EEENS5_IJSH_SC_EEEEEEEvNS4_8identityES12_S1C_vS1D_EENS_8epilogue10collective6detail29Sm90TmaWarpSpecializedAdapterINS1G_15DefaultEpilogueISJ_SK_SK_NS1F_6thread17LinearCombinationISJ_Li1EffLNS1K_9ScaleType4KindE0ELNS_15FloatRoundStyleE2ESJ_EENS1_15EpilogueDefaultEEEEEvvEEEEvNT_6ParamsE)
        /*0014*/ 	.word	0x00000878


	//----- nvinfo : EIATTR_MIN_STACK_SIZE
	.align		4
.L_14:
        /*0018*/ 	.byte	0x04, 0x12
        /*001a*/ 	.short	(.L_16 - .L_15)
	.align		4
.L_15:
        /*001c*/ 	.word	index@(_ZN7cutlass13device_kernelINS_4gemm6kernel13GemmUniversalIN4cute5tupleIJiiiiEEENS1_10collective13CollectiveMmaINS1_37MainloopSm90TmaGmmaWarpSpecializedFP8ILi7ENS5_IJNS4_1CILi4EEESB_NSA_ILi1EEEEEENS1_35KernelTmaWarpSpecializedCooperativeEEENS5_IJNSA_ILi256EEESG_NSA_ILi64EEEEEENS_12float_e5m2_tENS5_IJlSC_lEEESJ_SK_NS4_8TiledMMAINS4_8MMA_AtomIJNS4_4SM904GMMA31MMA_64x256x32_F32E5M2E5M2_SS_TNILNSO_7ScaleInE1ELSQ_1EEEEEENS4_6LayoutINS5_IJNSA_ILi2EEESC_SC_EEENS5_IJSC_NSA_ILi0EEESW_EEEEENS5_IJNS4_10UnderscoreESZ_SZ_EEEEENS4_23SM90_TMA_LOAD_MULTICASTENS4_14ComposedLayoutINS4_7SwizzleILi2ELi4ELi3EEENS4_18smem_ptr_flag_bitsILi8EEENST_INS5_IJNSA_ILi8EEESH_EEENS5_IJSH_SC_EEEEEEEvNS4_8identityES12_S1C_vS1D_EENS_8epilogue10collective6detail29Sm90TmaWarpSpecializedAdapterINS1G_15DefaultEpilogueISJ_SK_SK_NS1F_6thread17LinearCombinationISJ_Li1EffLNS1K_9ScaleType4KindE0ELNS_15FloatRoundStyleE2ESJ_EENS1_15EpilogueDefaultEEEEEvvEEEEvNT_6ParamsE)
        /*0020*/ 	.word	0x00000878
.L_16:


//--------------------- .nv.compat                --------------------------
	.section	.nv.compat,"",@"SHT_CUDA_COMPAT_INFO"
	.align	4
        /*0000*/ 	.byte	0x02, 0x09, 0x01, 0x00, 0x02, 0x02, 0x04, 0x00, 0x02, 0x05, 0x05, 0x00, 0x03, 0x07, 0x01, 0x01
        /*0010*/ 	.byte	0x02, 0x03, 0x01, 0x00, 0x02, 0x06, 0x01, 0x00, 0x04, 0x0b, 0x08, 0x00, 0x00, 0x00, 0x00, 0x00
        /*0020*/ 	.byte	0x00, 0x00, 0x00, 0x00


//--------------------- .nv.info._ZN7cutlass13device_kernelINS_4gemm6kernel13GemmUniversalIN4cute5tupleIJiiiiEEENS1_10collective13CollectiveMmaINS1_37MainloopSm90TmaGmmaWarpSpecializedFP8ILi7ENS5_IJNS4_1CILi4EEESB_NSA_ILi1EEEEEENS1_35KernelTmaWarpSpecializedCooperativeEEENS5_IJNSA_ILi256EEESG_NSA_ILi64EEEEEENS_12float_e5m2_tENS5_IJlSC_lEEESJ_SK_NS4_8TiledMMAINS4_8MMA_AtomIJNS4_4SM904GMMA31MMA_64x256x32_F32E5M2E5M2_SS_TNILNSO_7ScaleInE1ELSQ_1EEEEEENS4_6LayoutINS5_IJNSA_ILi2EEESC_SC_EEENS5_IJSC_NSA_ILi0EEESW_EEEEENS5_IJNS4_10UnderscoreESZ_SZ_EEEEENS4_23SM90_TMA_LOAD_MULTICASTENS4_14ComposedLayoutINS4_7SwizzleILi2ELi4ELi3EEENS4_18smem_ptr_flag_bitsILi8EEENST_INS5_IJNSA_ILi8EEESH_EEENS5_IJSH_SC_EEEEEEEvNS4_8identityES12_S1C_vS1D_EENS_8epilogue10collective6detail29Sm90TmaWarpSpecializedAdapterINS1G_15DefaultEpilogueISJ_SK_SK_NS1F_6thread17LinearCombinationISJ_Li1EffLNS1K_9ScaleType4KindE0ELNS_15FloatRoundStyleE2ESJ_EENS1_15EpilogueDefaultEEEEEvvEEEEvNT_6ParamsE --------------------------
	.section	.nv.info._ZN7cutlass13device_kernelINS_4gemm6kernel13GemmUniversalIN4cute5tupleIJiiiiEEENS1_10collective13CollectiveMmaINS1_37MainloopSm90TmaGmmaWarpSpecializedFP8ILi7ENS5_IJNS4_1CILi4EEESB_NSA_ILi1EEEEEENS1_35KernelTmaWarpSpecializedCooperativeEEENS5_IJNSA_ILi256EEESG_NSA_ILi64EEEEEENS_12float_e5m2_tENS5_IJlSC_lEEESJ_SK_NS4_8TiledMMAINS4_8MMA_AtomIJNS4_4SM904GMMA31MMA_64x256x32_F32E5M2E5M2_SS_TNILNSO_7ScaleInE1ELSQ_1EEEEEENS4_6LayoutINS5_IJNSA_ILi2EEESC_SC_EEENS5_IJSC_NSA_ILi0EEESW_EEEEENS5_IJNS4_10UnderscoreESZ_SZ_EEEEENS4_23SM90_TMA_LOAD_MULTICASTENS4_14ComposedLayoutINS4_7SwizzleILi2ELi4ELi3EEENS4_18smem_ptr_flag_bitsILi8EEENST_INS5_IJNSA_ILi8EEESH_EEENS5_IJSH_SC_EEEEEEEvNS4_8identityES12_S1C_vS1D_EENS_8epilogue10collective6detail29Sm90TmaWarpSpecializedAdapterINS1G_15DefaultEpilogueISJ_SK_SK_NS1F_6thread17LinearCombinationISJ_Li1EffLNS1K_9ScaleType4KindE0ELNS_15FloatRoundStyleE2ESJ_EENS1_15EpilogueDefaultEEEEEvvEEEEvNT_6ParamsE,"",@"SHT_CUDA_INFO"
	.sectionflags	@""
	.align	4


	//----- nvinfo : EIATTR_CUDA_API_VERSION
	.align		4
        /*0000*/ 	.byte	0x04, 0x37
        /*0002*/ 	.short	(.L_18 - .L_17)
.L_17:
        /*0004*/ 	.word	0x00000082


	//----- nvinfo : EIATTR_KPARAM_INFO
	.align		4
.L_18:
        /*0008*/ 	.byte	0x04, 0x17
        /*000a*/ 	.short	(.L_20 - .L_19)
.L_19:
        /*000c*/ 	.word	0x00000000
        /*0010*/ 	.short	0x0000
        /*0012*/ 	.short	0x0070
        /*0014*/ 	.byte	0x00, 0xf0, 0x01, 0x10


	//----- nvinfo : EIATTR_SPARSE_MMA_MASK
	.align		4
.L_20:
        /*0018*/ 	.byte	0x03, 0x50
        /*001a*/ 	.short	0x0000


	//----- nvinfo : EIATTR_MAXREG_COUNT
	.align		4
        /*001c*/ 	.byte	0x03, 0x1b
        /*001e*/ 	.short	0x00a8


	//----- nvinfo : EIATTR_NUM_BARRIERS
	.align		4
        /*0020*/ 	.byte	0x02, 0x4c
        /*0022*/ 	.byte	0x01
	.zero		1


	//----- nvinfo : EIATTR_ANNOTATIONS
	.align		4
        /*0024*/ 	.byte	0x04, 0x55
        /*0026*/ 	.short	(.L_22 - .L_21)


	//   ....[0]....
.L_21:
        /*0028*/ 	.word	0x00000001
        /*002c*/ 	.byte	0x90, 0x07, 0x00, 0x00, 0x01, 0x00, 0x00, 0x00, 0x80, 0x08, 0x00, 0x00, 0x01, 0x00, 0x00, 0x00
        /* <DEDUP_REMOVED lines=1583> */
        /*632c*/ 	.byte	0x30, 0x58, 0x02, 0x00


	//----- nvinfo : EIATTR_MERCURY_ISA_VERSION
	.align		4
.L_22:
        /*6330*/ 	.byte	0x03, 0x5f
        /*6332*/ 	.short	0x0101


	//----- nvinfo : EIATTR_INT_WARP_WIDE_INSTR_OFFSETS
	.align		4
        /*6334*/ 	.byte	0x04, 0x31
        /*6336*/ 	.short	(.L_24 - .L_23)


	//   ....[0]....
.L_23:
        /*6338*/ 	.word	0x000005d0


	//   ....[1]....
        /*633c*/ 	.word	0x000005e0


	//   ....[2]....
        /*6340*/ 	.word	0x00000760


	//----- nvinfo : EIATTR_COOP_GROUP_MASK_REGIDS
	.align		4
.L_24:
        /*6344*/ 	.byte	0x04, 0x29
        /*6346*/ 	.short	(.L_26 - .L_25)


	//   ....[0]....
.L_25:
        /*6348*/ 	.word	0xffffffff


	//   ....[1]....
        /*634c*/ 	.word	0xffffffff


	//   ....[2]....
        /*6350*/ 	.word	0xffffffff


	//   ....[3]....
        /*6354*/ 	.word	0xffffffff


	//   ....[4]....
        /*6358*/ 	.word	0xffffffff


	//   ....[5]....
        /*635c*/ 	.word	0xffffffff


	//----- nvinfo : EIATTR_COOP_GROUP_INSTR_OFFSETS
	.align		4
.L_26:
        /*6360*/ 	.byte	0x04, 0x28
        /*6362*/ 	.short	(.L_28 - .L_27)


	//   ....[0]....
.L_27:
        /*6364*/ 	.word	0x00000070


	//   ....[1]....
        /*6368*/ 	.word	0x00000080


	//   ....[2]....
        /*636c*/ 	.word	0x000001a0


	//   ....[3]....
        /*6370*/ 	.word	0x00000430


	//   ....[4]....
        /*6374*/ 	.word	0x000008c0


	//   ....[5]....
        /*6378*/ 	.word	0x00002a10


	//----- nvinfo : EIATTR_REG_RECONFIG
	.align		4
.L_28:
        /*637c*/ 	.byte	0x01, 0x54
	.zero		2


	//----- nvinfo : EIATTR_MBARRIER_INSTR_OFFSETS
	.align		4
        /*6380*/ 	.byte	0x04, 0x39
        /*6382*/ 	.short	(.L_30 - .L_29)


	//   ....[0]....
.L_29:
        /*6384*/ 	.word	0x00000340
        /*6388*/ 	.word	0x000000ff
        /*638c*/ 	.word	0x00000000
        /*6390*/ 	.short	0x0100
        /*6392*/ 	.byte	0x09
	.zero		1


	//   ....[1]....
        /*6394*/ 	.word	0x00000350
        /*6398*/ 	.word	0x000000ff
        /*639c*/ 	.word	0x00000038
        /*63a0*/ 	.short	0x0100
        /*63a2*/ 	.byte	0x09
	.zero		1


	//   ....[2]....
        /*63a4*/ 	.word	0x00000360
        /*63a8*/ 	.word	0x000000ff
        /*63ac*/ 	.word	0x00000008
        /*63b0*/ 	.short	0x0100
        /*63b2*/ 	.byte	0x09
	.zero		1


	//   ....[3]....
        /*63b4*/ 	.word	0x00000370
        /*63b8*/ 	.word	0x000000ff
        /*63bc*/ 	.word	0x00000040
        /*63c0*/ 	.short	0x0100
        /*63c2*/ 	.byte	0x09
	.zero		1


	//   ....[4]....
        /*63c4*/ 	.word	0x00000380
        /*63c8*/ 	.word	0x000000ff
        /*63cc*/ 	.word	0x00000010
        /*63d0*/ 	.short	0x0100
        /*63d2*/ 	.byte	0x09
	.zero		1


	//   ....[5]....
        /*63d4*/ 	.word	0x00000390
        /*63d8*/ 	.word	0x000000ff
        /*63dc*/ 	.word	0x00000048
        /*63e0*/ 	.short	0x0100
        /*63e2*/ 	.byte	0x09
	.zero		1


	//   ....[6]....
        /*63e4*/ 	.word	0x000003a0
        /*63e8*/ 	.word	0x000000ff
        /*63ec*/ 	.word	0x00000018
        /*63f0*/ 	.short	0x0100
        /*63f2*/ 	.byte	0x09
	.zero		1


	//   ....[7]....
        /*63f4*/ 	.word	0x000003b0
        /*63f8*/ 	.word	0x000000ff
        /*63fc*/ 	.word	0x00000050
        /*6400*/ 	.short	0x0100
        /*6402*/ 	.byte	0x09
	.zero		1


	//   ....[8]....
        /*6404*/ 	.word	0x000003c0
        /*6408*/ 	.word	0x000000ff
        /*640c*/ 	.word	0x00000020
        /*6410*/ 	.short	0x0100
        /*6412*/ 	.byte	0x09
	.zero		1


	//   ....[9]....
        /*6414*/ 	.word	0x000003d0
        /*6418*/ 	.word	0x000000ff
        /*641c*/ 	.word	0x00000058
        /*6420*/ 	.short	0x0100
        /*6422*/ 	.byte	0x09
	.zero		1


	//   ....[10]....
        /*6424*/ 	.word	0x000003e0
        /*6428*/ 	.word	0x000000ff
        /*642c*/ 	.word	0x00000028
        /*6430*/ 	.short	0x0100
        /*6432*/ 	.byte	0x09
	.zero		1


	//   ....[11]....
        /*6434*/ 	.word	0x000003f0
        /*6438*/ 	.word	0x000000ff
        /*643c*/ 	.word	0x00000060
        /*6440*/ 	.short	0x0100
        /*6442*/ 	.byte	0x09
	.zero		1


	//   ....[12]....
        /*6444*/ 	.word	0x00000400
        /*6448*/ 	.word	0x000000ff
        /*644c*/ 	.word	0x00000030
        /*6450*/ 	.short	0x0100
        /*6452*/ 	.byte	0x09
	.zero		1


	//   ....[13]....
        /*6454*/ 	.word	0x00000410
        /*6458*/ 	.word	0x000000ff
        /*645c*/ 	.word	0x00000068
        /*6460*/ 	.short	0x0100
        /*6462*/ 	.byte	0x09
	.zero		1


	//   ....[14]....
        /*6464*/ 	.word	0x000007e0
        /*6468*/ 	.word	0x000000ff
        /*646c*/ 	.word	0x00000080
        /*6470*/ 	.short	0x0100
        /*6472*/ 	.byte	0x06
	.zero		1


	//   ....[15]....
        /*6474*/ 	.word	0x00000840
        /*6478*/ 	.word	0x000000ff
        /*647c*/ 	.word	0x00000088
        /*6480*/ 	.short	0x0100
        /*6482*/ 	.byte	0x06
	.zero		1


	//   ....[16]....
        /*6484*/ 	.word	0x00002e10
        /*6488*/ 	.word	0x000000ff
        /*648c*/ 	.word	0x00000000
        /*6490*/ 	.short	0x010a
        /*6492*/ 	.byte	0x06
	.zero		1


	//   ....[17]....
        /*6494*/ 	.word	0x00002e50
        /*6498*/ 	.word	0x000000ff
        /*649c*/ 	.word	0x00000000
        /*64a0*/ 	.short	0x010a
        /*64a2*/ 	.byte	0x06
	.zero		1


	//   ....[18]....
        /*64a4*/ 	.word	0x000071c0
        /*64a8*/ 	.word	0x000000ff
        /*64ac*/ 	.word	0x00000000
        /*64b0*/ 	.short	0x010a
        /*64b2*/ 	.byte	0x10
	.zero		1


	//   ....[19]....
        /*64b4*/ 	.word	0x00007200
        /*64b8*/ 	.word	0x000000ff
        /*64bc*/ 	.word	0x00000000
        /*64c0*/ 	.short	0x010a
        /*64c2*/ 	.byte	0x10
	.zero		1


	//   ....[20]....
        /*64c4*/ 	.word	0x0000d190
        /*64c8*/ 	.word	0x00000002
        /*64cc*/ 	.word	0x00000000
        /*64d0*/ 	.short	0x0101
        /*64d2*/ 	.byte	0x3f
	.zero		1


	//   ....[21]....
        /*64d4*/ 	.word	0x00010ca0
        /*64d8*/ 	.word	0x00000000
        /*64dc*/ 	.word	0x00000000
        /*64e0*/ 	.short	0x0101
        /*64e2*/ 	.byte	0x3f
	.zero		1


	//   ....[22]....
        /*64e4*/ 	.word	0x00024860
        /*64e8*/ 	.word	0x0000000c
        /*64ec*/ 	.word	0x00000038
        /*64f0*/ 	.short	0x010a
        /*64f2*/ 	.byte	0x3f
	.zero		1


	//   ....[23]....
        /*64f4*/ 	.word	0x00024c60
        /*64f8*/ 	.word	0x00000003
        /*64fc*/ 	.word	0x00000088
        /*6500*/ 	.short	0x0101
        /*6502*/ 	.byte	0x3f
	.zero		1


	//   ....[24]....
        /*6504*/ 	.word	0x000253c0
        /*6508*/ 	.word	0x00000003
        /*650c*/ 	.word	0x00000000
        /*6510*/ 	.short	0x010a
        /*6512*/ 	.byte	0x3f
	.zero		1


	//   ....[25]....
        /*6514*/ 	.word	0x00025450
        /*6518*/ 	.word	0x00000003
        /*651c*/ 	.word	0x00000000
        /*6520*/ 	.short	0x010a
        /*6522*/ 	.byte	0x3f
	.zero		1


	//   ....[26]....
        /*6524*/ 	.word	0x000254e0
        /*6528*/ 	.word	0x00000003
        /*652c*/ 	.word	0x00000000
        /*6530*/ 	.short	0x010a
        /*6532*/ 	.byte	0x3f
	.zero		1


	//   ....[27]....
        /*6534*/ 	.word	0x00025570
        /*6538*/ 	.word	0x00000003
        /*653c*/ 	.word	0x00000000
        /*6540*/ 	.short	0x010a
        /*6542*/ 	.byte	0x3f
	.zero		1


	//   ....[28]....
        /*6544*/ 	.word	0x00025600
        /*6548*/ 	.word	0x00000003
        /*654c*/ 	.word	0x00000000
        /*6550*/ 	.short	0x010a
        /*6552*/ 	.byte	0x3f
	.zero		1


	//   ....[29]....
        /*6554*/ 	.word	0x00025690
        /*6558*/ 	.word	0x00000003
        /*655c*/ 	.word	0x00000000
        /*6560*/ 	.short	0x010a
        /*6562*/ 	.byte	0x3f
	.zero		1


	//   ....[30]....
        /*6564*/ 	.word	0x00025720
        /*6568*/ 	.word	0x00000003
        /*656c*/ 	.word	0x00000000
        /*6570*/ 	.short	0x010a
        /*6572*/ 	.byte	0x3f
	.zero		1


	//   ....[31]....
        /*6574*/ 	.word	0x00025790
        /*6578*/ 	.word	0x00000003
        /*657c*/ 	.word	0x00000000
        /*6580*/ 	.short	0x010a
        /*6582*/ 	.byte	0x3f
	.zero		1


	//   ....[32]....
        /*6584*/ 	.word	0x00025800
        /*6588*/ 	.word	0x00000000
        /*658c*/ 	.word	0x00000000
        /*6590*/ 	.short	0x010a
        /*6592*/ 	.byte	0x3f
	.zero		1


	//   ....[33]....
        /*6594*/ 	.word	0x000258e0
        /*6598*/ 	.word	0x0000000c
        /*659c*/ 	.word	0x00000038
        /*65a0*/ 	.short	0x010a
        /*65a2*/ 	.byte	0x3f
	.zero		1


	//   ....[34]....
        /*65a4*/ 	.word	0x000259b0
        /*65a8*/ 	.word	0x00000003
        /*65ac*/ 	.word	0x00000000
        /*65b0*/ 	.short	0x010a
        /*65b2*/ 	.byte	0x3f
	.zero		1


	//   ....[35]....
        /*65b4*/ 	.word	0x00025a00
        /*65b8*/ 	.word	0x00000003
        /*65bc*/ 	.word	0x00000000
        /*65c0*/ 	.short	0x010a
        /*65c2*/ 	.byte	0x3f
	.zero		1


	//   ....[36]....
        /*65c4*/ 	.word	0x00025a50
        /*65c8*/ 	.word	0x00000003
        /*65cc*/ 	.word	0x00000000
        /*65d0*/ 	.short	0x010a
        /*65d2*/ 	.byte	0x3f
	.zero		1


	//   ....[37]....
        /*65d4*/ 	.word	0x00025aa0
        /*65d8*/ 	.word	0x00000003
        /*65dc*/ 	.word	0x00000000
        /*65e0*/ 	.short	0x010a
        /*65e2*/ 	.byte	0x3f
	.zero		1


	//   ....[38]....
        /*65e4*/ 	.word	0x00025af0
        /*65e8*/ 	.word	0x00000003
        /*65ec*/ 	.word	0x00000000
        /*65f0*/ 	.short	0x010a
        /*65f2*/ 	.byte	0x3f
	.zero		1


	//   ....[39]....
        /*65f4*/ 	.word	0x00025b40
        /*65f8*/ 	.word	0x00000003
        /*65fc*/ 	.word	0x00000000
        /*6600*/ 	.short	0x010a
        /*6602*/ 	.byte	0x3f
	.zero		1


	//----- nvinfo : EIATTR_NUM_MBARRIERS
	.align		4
.L_30:
        /*6604*/ 	.byte	0x03, 0x38
        /*6606*/ 	.short	0x0010


	//----- nvinfo : EIATTR_EXIT_INSTR_OFFSETS
	.align		4
        /*6608*/ 	.byte	0x04, 0x1c
        /*660a*/ 	.short	(.L_32 - .L_31)


	//   ....[0]....
.L_31:
        /*660c*/ 	.word	0x00000a50


	//   ....[1]....
        /*6610*/ 	.word	0x000012f0


	//   ....[2]....
        /*6614*/ 	.word	0x00023e30


	//   ....[3]....
        /*6618*/ 	.word	0x000243c0


	//   ....[4]....
        /*661c*/ 	.word	0x00025770


	//----- nvinfo : EIATTR_MAX_THREADS
	.align		4
.L_32:
        /*6620*/ 	.byte	0x04, 0x05
        /*6622*/ 	.short	(.L_34 - .L_33)
.L_33:
        /*6624*/ 	.word	0x00000180
        /*6628*/ 	.word	0x00000001
        /*662c*/ 	.word	0x00000001


	//----- nvinfo : EIATTR_CRS_STACK_SIZE
	.align		4
.L_34:
        /*6630*/ 	.byte	0x04, 0x1e
        /*6632*/ 	.short	(.L_36 - .L_35)
.L_35:
        /*6634*/ 	.word	0x00000000


	//----- nvinfo : EIATTR_CBANK_PARAM_SIZE
	.align		4
.L_36:
        /*6638*/ 	.byte	0x03, 0x19
        /*663a*/ 	.short	0x0470


	//----- nvinfo : EIATTR_PARAM_CBANK
	.align		4
        /*663c*/ 	.byte	0x04, 0x0a
        /*663e*/ 	.short	(.L_38 - .L_37)
	.align		4
.L_37:
        /*6640*/ 	.word	index@(.nv.constant0._ZN7cutlass13device_kernelINS_4gemm6kernel13GemmUniversalIN4cute5tupleIJiiiiEEENS1_10collective13CollectiveMmaINS1_37MainloopSm90TmaGmmaWarpSpecializedFP8ILi7ENS5_IJNS4_1CILi4EEESB_NSA_ILi1EEEEEENS1_35KernelTmaWarpSpecializedCooperativeEEENS5_IJNSA_ILi256EEESG_NSA_ILi64EEEEEENS_12float_e5m2_tENS5_IJlSC_lEEESJ_SK_NS4_8TiledMMAINS4_8MMA_AtomIJNS4_4SM904GMMA31MMA_64x256x32_F32E5M2E5M2_SS_TNILNSO_7ScaleInE1ELSQ_1EEEEEENS4_6LayoutINS5_IJNSA_ILi2EEESC_SC_EEENS5_IJSC_NSA_ILi0EEESW_EEEEENS5_IJNS4_10UnderscoreESZ_SZ_EEEEENS4_23SM90_TMA_LOAD_MULTICASTENS4_14ComposedLayoutINS4_7SwizzleILi2ELi4ELi3EEENS4_18smem_ptr_flag_bitsILi8EEENST_INS5_IJNSA_ILi8EEESH_EEENS5_IJSH_SC_EEEEEEEvNS4_8identityES12_S1C_vS1D_EENS_8epilogue10collective6detail29Sm90TmaWarpSpecializedAdapterINS1G_15DefaultEpilogueISJ_SK_SK_NS1F_6thread17LinearCombinationISJ_Li1EffLNS1K_9ScaleType4KindE0ELNS_15FloatRoundStyleE2ESJ_EENS1_15EpilogueDefaultEEEEEvvEEEEvNT_6ParamsE)
        /*6644*/ 	.short	0x0210
        /*6646*/ 	.short	0x0470


	//----- nvinfo : EIATTR_SW_WAR
	.align		4
.L_38:
        /*6648*/ 	.byte	0x04, 0x36
        /*664a*/ 	.short	(.L_40 - .L_39)
.L_39:
        /*664c*/ 	.word	0x00000008
.L_40:


//--------------------- .nv.callgraph             --------------------------
	.section	.nv.callgraph,"",@"SHT_CUDA_CALLGRAPH"
	.align	4
	.sectionentsize	8
	.align		4
        /*0000*/ 	.word	0x00000000
	.align		4
        /*0004*/ 	.word	0xffffffff
	.align		4
        /*0008*/ 	.word	0x00000000
	.align		4
        /*000c*/ 	.word	0xfffffffe
	.align		4
        /*0010*/ 	.word	0x00000000
	.align		4
        /*0014*/ 	.word	0xfffffffd
	.align		4
        /*0018*/ 	.word	0x00000000
	.align		4
        /*001c*/ 	.word	0xfffffffc


//--------------------- .nv.constant4             --------------------------
	.section	.nv.constant4,"a",@progbits
	.align	8
	.align		8
.nv.constant4:
        /*0000*/ 	.dword	_ZN40_INTERNAL_4d818a3f_4_k_cu_0cdd7524_280934cuda3std3__45__cpo5beginE
	.align		8
        /*0008*/ 	.dword	_ZN40_INTERNAL_4d818a3f_4_k_cu_0cdd7524_280934cuda3std3__45__cpo3endE
	.align		8
        /*0010*/ 	.dword	_ZN40_INTERNAL_4d818a3f_4_k_cu_0cdd7524_280934cuda3std3__45__cpo6cbeginE
	.align		8
        /*0018*/ 	.dword	_ZN40_INTERNAL_4d818a3f_4_k_cu_0cdd7524_280934cuda3std3__45__cpo4cendE
	.align		8
        /*0020*/ 	.dword	_ZN40_INTERNAL_4d818a3f_4_k_cu_0cdd7524_280934cuda3std3__442_GLOBAL__N__4d818a3f_4_k_cu_0cdd7524_280936ignoreE
	.align		8
        /*0028*/ 	.dword	_ZN40_INTERNAL_4d818a3f_4_k_cu_0cdd7524_280934cuda3std3__419piecewise_constructE
	.align		8
        /*0030*/ 	.dword	_ZN40_INTERNAL_4d818a3f_4_k_cu_0cdd7524_280934cuda3std3__48in_placeE
	.align		8
        /*0038*/ 	.dword	_ZN40_INTERNAL_4d818a3f_4_k_cu_0cdd7524_280934cuda3std6ranges3__45__cpo4swapE
	.align		8
        /*0040*/ 	.dword	_ZN40_INTERNAL_4d818a3f_4_k_cu_0cdd7524_280934cuda3std6ranges3__45__cpo9iter_moveE
	.align		8
        /*0048*/ 	.dword	_ZN40_INTERNAL_4d818a3f_4_k_cu_0cdd7524_280934cute7productE
	.align		8
        /*0050*/ 	.dword	_ZN40_INTERNAL_4d818a3f_4_k_cu_0cdd7524_280934cute1_E


//--------------------- .text._ZN7cutlass13device_kernelINS_4gemm6kernel13GemmUniversalIN4cute5tupleIJiiiiEEENS1_10collective13CollectiveMmaINS1_37MainloopSm90TmaGmmaWarpSpecializedFP8ILi7ENS5_IJNS4_1CILi4EEESB_NSA_ILi1EEEEEENS1_35KernelTmaWarpSpecializedCooperativeEEENS5_IJNSA_ILi256EEESG_NSA_ILi64EEEEEENS_12float_e5m2_tENS5_IJlSC_lEEESJ_SK_NS4_8TiledMMAINS4_8MMA_AtomIJNS4_4SM904GMMA31MMA_64x256x32_F32E5M2E5M2_SS_TNILNSO_7ScaleInE1ELSQ_1EEEEEENS4_6LayoutINS5_IJNSA_ILi2EEESC_SC_EEENS5_IJSC_NSA_ILi0EEESW_EEEEENS5_IJNS4_10UnderscoreESZ_SZ_EEEEENS4_23SM90_TMA_LOAD_MULTICASTENS4_14ComposedLayoutINS4_7SwizzleILi2ELi4ELi3EEENS4_18smem_ptr_flag_bitsILi8EEENST_INS5_IJNSA_ILi8EEESH_EEENS5_IJSH_SC_EEEEEEEvNS4_8identityES12_S1C_vS1D_EENS_8epilogue10collective6detail29Sm90TmaWarpSpecializedAdapterINS1G_15DefaultEpilogueISJ_SK_SK_NS1F_6thread17LinearCombinationISJ_Li1EffLNS1K_9ScaleType4KindE0ELNS_15FloatRoundStyleE2ESJ_EENS1_15EpilogueDefaultEEEEEvvEEEEvNT_6ParamsE --------------------------
	.section	.text._ZN7cutlass13device_kernelINS_4gemm6kernel13GemmUniversalIN4cute5tupleIJiiiiEEENS1_10collective13CollectiveMmaINS1_37MainloopSm90TmaGmmaWarpSpecializedFP8ILi7ENS5_IJNS4_1CILi4EEESB_NSA_ILi1EEEEEENS1_35KernelTmaWarpSpecializedCooperativeEEENS5_IJNSA_ILi256EEESG_NSA_ILi64EEEEEENS_12float_e5m2_tENS5_IJlSC_lEEESJ_SK_NS4_8TiledMMAINS4_8MMA_AtomIJNS4_4SM904GMMA31MMA_64x256x32_F32E5M2E5M2_SS_TNILNSO_7ScaleInE1ELSQ_1EEEEEENS4_6LayoutINS5_IJNSA_ILi2EEESC_SC_EEENS5_IJSC_NSA_ILi0EEESW_EEEEENS5_IJNS4_10UnderscoreESZ_SZ_EEEEENS4_23SM90_TMA_LOAD_MULTICASTENS4_14ComposedLayoutINS4_7SwizzleILi2ELi4ELi3EEENS4_18smem_ptr_flag_bitsILi8EEENST_INS5_IJNSA_ILi8EEESH_EEENS5_IJSH_SC_EEEEEEEvNS4_8identityES12_S1C_vS1D_EENS_8epilogue10collective6detail29Sm90TmaWarpSpecializedAdapterINS1G_15DefaultEpilogueISJ_SK_SK_NS1F_6thread17LinearCombinationISJ_Li1EffLNS1K_9ScaleType4KindE0ELNS_15FloatRoundStyleE2ESJ_EENS1_15EpilogueDefaultEEEEEvvEEEEvNT_6ParamsE,"ax",@progbits
	.align	128
.text._ZN7cutlass13device_kernelINS_4gemm6kernel13GemmUniversalIN4cute5tupleIJiiiiEEENS1_10collective13CollectiveMmaINS1_37MainloopSm90TmaGmmaWarpSpecializedFP8ILi7ENS5_IJNS4_1CILi4EEESB_NSA_ILi1EEEEEENS1_35KernelTmaWarpSpecializedCooperativeEEENS5_IJNSA_ILi256EEESG_NSA_ILi64EEEEEENS_12float_e5m2_tENS5_IJlSC_lEEESJ_SK_NS4_8TiledMMAINS4_8MMA_AtomIJNS4_4SM904GMMA31MMA_64x256x32_F32E5M2E5M2_SS_TNILNSO_7ScaleInE1ELSQ_1EEEEEENS4_6LayoutINS5_IJNSA_ILi2EEESC_SC_EEENS5_IJSC_NSA_ILi0EEESW_EEEEENS5_IJNS4_10UnderscoreESZ_SZ_EEEEENS4_23SM90_TMA_LOAD_MULTICASTENS4_14ComposedLayoutINS4_7SwizzleILi2ELi4ELi3EEENS4_18smem_ptr_flag_bitsILi8EEENST_INS5_IJNSA_ILi8EEESH_EEENS5_IJSH_SC_EEEEEEEvNS4_8identityES12_S1C_vS1D_EENS_8epilogue10collective6detail29Sm90TmaWarpSpecializedAdapterINS1G_15DefaultEpilogueISJ_SK_SK_NS1F_6thread17LinearCombinationISJ_Li1EffLNS1K_9ScaleType4KindE0ELNS_15FloatRoundStyleE2ESJ_EENS1_15EpilogueDefaultEEEEEvvEEEEvNT_6ParamsE:
        .type           _ZN7cutlass13device_kernelINS_4gemm6kernel13GemmUniversalIN4cute5tupleIJiiiiEEENS1_10collective13CollectiveMmaINS1_37MainloopSm90TmaGmmaWarpSpecializedFP8ILi7ENS5_IJNS4_1CILi4EEESB_NSA_ILi1EEEEEENS1_35KernelTmaWarpSpecializedCooperativeEEENS5_IJNSA_ILi256EEESG_NSA_ILi64EEEEEENS_12float_e5m2_tENS5_IJlSC_lEEESJ_SK_NS4_8TiledMMAINS4_8MMA_AtomIJNS4_4SM904GMMA31MMA_64x256x32_F32E5M2E5M2_SS_TNILNSO_7ScaleInE1ELSQ_1EEEEEENS4_6LayoutINS5_IJNSA_ILi2EEESC_SC_EEENS5_IJSC_NSA_ILi0EEESW_EEEEENS5_IJNS4_10UnderscoreESZ_SZ_EEEEENS4_23SM90_TMA_LOAD_MULTICASTENS4_14ComposedLayoutINS4_7SwizzleILi2ELi4ELi3EEENS4_18smem_ptr_flag_bitsILi8EEENST_INS5_IJNSA_ILi8EEESH_EEENS5_IJSH_SC_EEEEEEEvNS4_8identityES12_S1C_vS1D_EENS_8epilogue10collective6detail29Sm90TmaWarpSpecializedAdapterINS1G_15DefaultEpilogueISJ_SK_SK_NS1F_6thread17LinearCombinationISJ_Li1EffLNS1K_9ScaleType4KindE0ELNS_15FloatRoundStyleE2ESJ_EENS1_15EpilogueDefaultEEEEEvvEEEEvNT_6ParamsE,@function
        .size           _ZN7cutlass13device_kernelINS_4gemm6kernel13GemmUniversalIN4cute5tupleIJiiiiEEENS1_10collective13CollectiveMmaINS1_37MainloopSm90TmaGmmaWarpSpecializedFP8ILi7ENS5_IJNS4_1CILi4EEESB_NSA_ILi1EEEEEENS1_35KernelTmaWarpSpecializedCooperativeEEENS5_IJNSA_ILi256EEESG_NSA_ILi64EEEEEENS_12float_e5m2_tENS5_IJlSC_lEEESJ_SK_NS4_8TiledMMAINS4_8MMA_AtomIJNS4_4SM904GMMA31MMA_64x256x32_F32E5M2E5M2_SS_TNILNSO_7ScaleInE1ELSQ_1EEEEEENS4_6LayoutINS5_IJNSA_ILi2EEESC_SC_EEENS5_IJSC_NSA_ILi0EEESW_EEEEENS5_IJNS4_10UnderscoreESZ_SZ_EEEEENS4_23SM90_TMA_LOAD_MULTICASTENS4_14ComposedLayoutINS4_7SwizzleILi2ELi4ELi3EEENS4_18smem_ptr_flag_bitsILi8EEENST_INS5_IJNSA_ILi8EEESH_EEENS5_IJSH_SC_EEEEEEEvNS4_8identityES12_S1C_vS1D_EENS_8epilogue10collective6detail29Sm90TmaWarpSpecializedAdapterINS1G_15DefaultEpilogueISJ_SK_SK_NS1F_6thread17LinearCombinationISJ_Li1EffLNS1K_9ScaleType4KindE0ELNS_15FloatRoundStyleE2ESJ_EENS1_15EpilogueDefaultEEEEEvvEEEEvNT_6ParamsE,(.L_x_596 - _ZN7cutlass13device_kernelINS_4gemm6kernel13GemmUniversalIN4cute5tupleIJiiiiEEENS1_10collective13CollectiveMmaINS1_37MainloopSm90TmaGmmaWarpSpecializedFP8ILi7ENS5_IJNS4_1CILi4EEESB_NSA_ILi1EEEEEENS1_35KernelTmaWarpSpecializedCooperativeEEENS5_IJNSA_ILi256EEESG_NSA_ILi64EEEEEENS_12float_e5m2_tENS5_IJlSC_lEEESJ_SK_NS4_8TiledMMAINS4_8MMA_AtomIJNS4_4SM904GMMA31MMA_64x256x32_F32E5M2E5M2_SS_TNILNSO_7ScaleInE1ELSQ_1EEEEEENS4_6LayoutINS5_IJNSA_ILi2EEESC_SC_EEENS5_IJSC_NSA_ILi0EEESW_EEEEENS5_IJNS4_10UnderscoreESZ_SZ_EEEEENS4_23SM90_TMA_LOAD_MULTICASTENS4_14ComposedLayoutINS4_7SwizzleILi2ELi4ELi3EEENS4_18smem_ptr_flag_bitsILi8EEENST_INS5_IJNSA_ILi8EEESH_EEENS5_IJSH_SC_EEEEEEEvNS4_8identityES12_S1C_vS1D_EENS_8epilogue10collective6detail29Sm90TmaWarpSpecializedAdapterINS1G_15DefaultEpilogueISJ_SK_SK_NS1F_6thread17LinearCombinationISJ_Li1EffLNS1K_9ScaleType4KindE0ELNS_15FloatRoundStyleE2ESJ_EENS1_15EpilogueDefaultEEEEEvvEEEEvNT_6ParamsE)
        .other          _ZN7cutlass13device_kernelINS_4gemm6kernel13GemmUniversalIN4cute5tupleIJiiiiEEENS1_10collective13CollectiveMmaINS1_37MainloopSm90TmaGmmaWarpSpecializedFP8ILi7ENS5_IJNS4_1CILi4EEESB_NSA_ILi1EEEEEENS1_35KernelTmaWarpSpecializedCooperativeEEENS5_IJNSA_ILi256EEESG_NSA_ILi64EEEEEENS_12float_e5m2_tENS5_IJlSC_lEEESJ_SK_NS4_8TiledMMAINS4_8MMA_AtomIJNS4_4SM904GMMA31MMA_64x256x32_F32E5M2E5M2_SS_TNILNSO_7ScaleInE1ELSQ_1EEEEEENS4_6LayoutINS5_IJNSA_ILi2EEESC_SC_EEENS5_IJSC_NSA_ILi0EEESW_EEEEENS5_IJNS4_10UnderscoreESZ_SZ_EEEEENS4_23SM90_TMA_LOAD_MULTICASTENS4_14ComposedLayoutINS4_7SwizzleILi2ELi4ELi3EEENS4_18smem_ptr_flag_bitsILi8EEENST_INS5_IJNSA_ILi8EEESH_EEENS5_IJSH_SC_EEEEEEEvNS4_8identityES12_S1C_vS1D_EENS_8epilogue10collective6detail29Sm90TmaWarpSpecializedAdapterINS1G_15DefaultEpilogueISJ_SK_SK_NS1F_6thread17LinearCombinationISJ_Li1EffLNS1K_9ScaleType4KindE0ELNS_15FloatRoundStyleE2ESJ_EENS1_15EpilogueDefaultEEEEEvvEEEEvNT_6ParamsE,@"STO_CUDA_ENTRY STV_DEFAULT"
_ZN7cutlass13device_kernelINS_4gemm6kernel13GemmUniversalIN4cute5tupleIJiiiiEEENS1_10collective13CollectiveMmaINS1_37MainloopSm90TmaGmmaWarpSpecializedFP8ILi7ENS5_IJNS4_1CILi4EEESB_NSA_ILi1EEEEEENS1_35KernelTmaWarpSpecializedCooperativeEEENS5_IJNSA_ILi256EEESG_NSA_ILi64EEEEEENS_12float_e5m2_tENS5_IJlSC_lEEESJ_SK_NS4_8TiledMMAINS4_8MMA_AtomIJNS4_4SM904GMMA31MMA_64x256x32_F32E5M2E5M2_SS_TNILNSO_7ScaleInE1ELSQ_1EEEEEENS4_6LayoutINS5_IJNSA_ILi2EEESC_SC_EEENS5_IJSC_NSA_ILi0EEESW_EEEEENS5_IJNS4_10UnderscoreESZ_SZ_EEEEENS4_23SM90_TMA_LOAD_MULTICASTENS4_14ComposedLayoutINS4_7SwizzleILi2ELi4ELi3EEENS4_18smem_ptr_flag_bitsILi8EEENST_INS5_IJNSA_ILi8EEESH_EEENS5_IJSH_SC_EEEEEEEvNS4_8identityES12_S1C_vS1D_EENS_8epilogue10collective6detail29Sm90TmaWarpSpecializedAdapterINS1G_15DefaultEpilogueISJ_SK_SK_NS1F_6thread17LinearCombinationISJ_Li1EffLNS1K_9ScaleType4KindE0ELNS_15FloatRoundStyleE2ESJ_EENS1_15EpilogueDefaultEEEEEvvEEEEvNT_6ParamsE:
[----:B------:R-:W0:Y:S02]  /*0000*/  LDC R1, c[0x0][0x28] ;  /* 0x00000a00ff017b82 */ /* 0x000e240000000800 */
[----:B0-----:R-:W-:Y:S01]  /*0010*/  VIADD R1, R1, 0xfffff788 ;  /* 0xfffff78801017836 */ /* 0x001fe20000000000 */
[----:B------:R-:W0:Y:S01]  /*0020*/  S2R R4, SR_TID.X ;  /* 0x0000000000047919 */ /* 0x000e220000002100 */
[----:B------:R-:W-:Y:S01]  /*0030*/  ELECT P0, URZ, PT ;  /* 0x00000000003f782f */ /* 0x000fe20003800000 */
[----:B------:R-:W-:Y:S01]  /*0040*/  BSSY B0, `(.L_x_0) ;  /* 0x0000015000007945 */ /* 0x000fe20003800000 */
[--C-:B0-----:R-:W-:Y:S02]  /*0050*/  SHF.R.U32.HI R0, RZ, 0x5, R4.reuse ;  /* 0x00000005ff007819 */ /* 0x101fe40000011604 */
[----:B------:R-:W-:-:S03]  /*0060*/  SHF.R.U32.HI R2, RZ, 0x7, R4 ;  /* 0x00000007ff027819 */ /* 0x000fc60000011604 */
[----:B------:R-:W0:Y:S04]  /*0070*/  SHFL.IDX PT, R3, R0, RZ, 0x1f ;  /* 0x00001fff00037589 */ /* 0x000e2800000e0000 */
[----:B------:R-:W1:Y:S01]  /*0080*/  SHFL.IDX PT, R2, R2, RZ, 0x1f ;  /* 0x00001fff02027589 */ /* 0x000e6200000e0000 */
[----:B0-----:R-:W-:Y:S02]  /*0090*/  R2UR UR4, R3 ;  /* 0x00000000030472ca */ /* 0x001fe400000e0000 */
[----:B-1----:R-:W-:-:S11]  /*00a0*/  R2UR UR6, R2 ;  /* 0x00000000020672ca */ /* 0x002fd600000e0000 */
[----:B------:R-:W-:Y:S02]  /*00b0*/  USHF.R.S32.HI UR5, URZ, 0x1f, UR4 ;  /* 0x0000001f3f057899 */ /* 0x000fe40008011404 */
[----:B------:R-:W-:Y:S02]  /*00c0*/  ISETP.NE.OR P0, PT, RZ, UR4, !P0 ;  /* 0x00000004ff007c0c */ /* 0x000fe4000c705670 */
[----:B------:R-:W-:-:S04]  /*00d0*/  ULEA.HI UR5, UR5, UR4, URZ, 0x2 ;  /* 0x0000000405057291 */ /* 0x000fc8000f8f103f */
[----:B------:R-:W-:-:S04]  /*00e0*/  ULOP3.LUT UR5, UR5, 0xfffffffc, URZ, 0xc0, !UPT ;  /* 0xfffffffc05057892 */ /* 0x000fc8000f8ec03f */
[----:B------:R-:W-:-:S03]  /*00f0*/  UIADD3 UR8, UR4, -UR5, URZ ;  /* 0x8000000504087290 */ /* 0x000fc6000fffe03f */
[----:B------:R-:W-:Y:S09]  /*0100*/  @P0 BRA `(.L_x_1) ;  /* 0x0000000000200947 */ /* 0x000ff20003800000 */
[----:B------:R-:W-:Y:S02]  /*0110*/  ULDC.64 UR4, c[0x0][0x198] ;  /* 0x0000660000047ab9 */ /* 0x000fe40000000a00 */
[----:B------:R-:W-:Y:S02]  /*0120*/  UIADD3 UR10, UP0, UR4, 0xf0, URZ ;  /* 0x000000f0040a7890 */ /* 0x000fe4000ff1e03f */
[----:B------:R-:W-:Y:S02]  /*0130*/  UIADD3 UR4, UP1, UR4, 0x1f0, URZ ;  /* 0x000001f004047890 */ /* 0x000fe4000ff3e03f */
[----:B------:R-:W-:Y:S02]  /*0140*/  UIADD3.X UR11, URZ, UR5, URZ, UP0, !UPT ;  /* 0x000000053f0b7290 */ /* 0x000fe400087fe43f */
[----:B------:R-:W-:-:S07]  /*0150*/  UIADD3.X UR5, URZ, UR5, URZ, UP1, !UPT ;  /* 0x000000053f057290 */ /* 0x000fce0008ffe43f */
[----:B------:R0:W-:Y:S02]  /*0160*/  UTMACCTL.PF [UR10] ;  /* 0x000000000a0079b9 */ /* 0x0001e40008040000 */
[----:B------:R0:W-:Y:S02]  /*0170*/  UTMACCTL.PF [UR4] ;  /* 0x00000000040079b9 */ /* 0x0001e40008040000 */
[----:B0-----:R-:W-:Y:S01]  /*0180*/  NOP ;  /* 0x0000000000007918 */ /* 0x001fe20000000000 */
.L_x_1:
[----:B------:R-:W-:Y:S05]  /*0190*/  BSYNC B0 ;  /* 0x0000000000007941 */ /* 0x000fea0003800000 */
.L_x_0:
[----:B------:R-:W0:Y:S01]  /*01a0*/  SHFL.IDX PT, R3, R0, RZ, 0x1f ;  /* 0x00001fff00037589 */ /* 0x000e2200000e0000 */
[----:B------:R-:W-:Y:S01]  /*01b0*/  UISETP.NE.AND UP0, UPT, UR8, 0x3, UPT ;  /* 0x000000030800788c */ /* 0x000fe2000bf05270 */
[----:B------:R-:W-:Y:S01]  /*01c0*/  SHF.R.S32.HI R2, RZ, 0x1f, R4 ;  /* 0x0000001fff027819 */ /* 0x000fe20000011404 */
[----:B------:R-:W-:Y:S02]  /*01d0*/  UIADD3 UR10, UR6, -0x1, URZ ;  /* 0xffffffff060a7890 */ /* 0x000fe4000fffe03f */
[----:B------:R-:W-:Y:S01]  /*01e0*/  ISETP.NE.AND P1, PT, RZ, UR6, PT ;  /* 0x00000006ff007c0c */ /* 0x000fe2000bf25270 */
[----:B------:R-:W-:Y:S01]  /*01f0*/  UISETP.EQ.OR UP0, UPT, UR8, URZ, !UP0 ;  /* 0x0000003f0800728c */ /* 0x000fe2000c702670 */
[----:B------:R-:W-:Y:S01]  /*0200*/  LEA.HI R2, R2, R4, RZ, 0x7 ;  /* 0x0000000402027211 */ /* 0x000fe200078f38ff */
[----:B------:R-:W-:Y:S02]  /*0210*/  UISETP.GE.U32.AND UP1, UPT, UR10, 0x2, UPT ;  /* 0x000000020a00788c */ /* 0x000fe4000bf26070 */
[----:B------:R-:W-:-:S04]  /*0220*/  UISETP.EQ.AND UP0, UPT, UR6, URZ, UP0 ;  /* 0x0000003f0600728c */ /* 0x000fc80008702270 */
[----:B------:R-:W-:-:S04]  /*0230*/  USEL UR13, URZ, 0x1, !UP0 ;  /* 0x000000013f0d7887 */ /* 0x000fc8000c000000 */
[----:B------:R-:W-:Y:S01]  /*0240*/  USEL UR13, UR13, 0x2, UP1 ;  /* 0x000000020d0d7887 */ /* 0x000fe20008800000 */
[----:B0-----:R-:W-:-:S13]  /*0250*/  ISETP.NE.AND P0, PT, R3, RZ, PT ;  /* 0x000000ff0300720c */ /* 0x001fda0003f05270 */
[----:B------:R-:W-:Y:S05]  /*0260*/  @P0 BRA `(.L_x_2) ;  /* 0x0000000000700947 */ /* 0x000fea0003800000 */
[----:B------:R-:W0:Y:S01]  /*0270*/  S2UR UR9, SR_CgaCtaId ;  /* 0x00000000000979c3 */ /* 0x000e220000008800 */
[----:B------:R-:W-:Y:S01]  /*0280*/  UMOV UR4, 0x400 ;  /* 0x0000040000047882 */ /* 0x000fe20000000000 */
[----:B------:R-:W-:Y:S01]  /*0290*/  UMOV UR5, 0x1 ;  /* 0x0000000100057882 */ /* 0x000fe20000000000 */
[----:B------:R-:W-:Y:S01]  /*02a0*/  UMOV UR6, 0xe ;  /* 0x0000000e00067882 */ /* 0x000fe20000000000 */
[----:B------:R-:W-:Y:S01]  /*02b0*/  ELECT P0, URZ, PT ;  /* 0x00000000003f782f */ /* 0x000fe20003800000 */
[----:B------:R-:W-:-:S04]  /*02c0*/  UIADD3 UR6, -UR6, 0x100000, URZ ;  /* 0x0010000006067890 */ /* 0x000fc8000fffe13f */
[----:B------:R-:W-:Y:S02]  /*02d0*/  USHF.L.U32 UR7, UR6, 0xb, URZ ;  /* 0x0000000b06077899 */ /* 0x000fe4000800063f */
[----:B------:R-:W-:Y:S02]  /*02e0*/  USHF.L.U32 UR6, UR6, 0x1, URZ ;  /* 0x0000000106067899 */ /* 0x000fe4000800063f */
[----:B0-----:R-:W-:Y:S02]  /*02f0*/  ULEA UR9, UR9, UR4, 0x18 ;  /* 0x0000000409097291 */ /* 0x001fe4000f8ec03f */
[----:B------:R-:W-:-:S04]  /*0300*/  UIADD3 UR4, -UR5, 0x100000, URZ ;  /* 0x0010000005047890 */ /* 0x000fc8000fffe13f */
[----:B------:R-:W-:Y:S02]  /*0310*/  USHF.L.U32 UR5, UR4, 0xb, URZ ;  /* 0x0000000b04057899 */ /* 0x000fe4000800063f */
[----:B------:R-:W-:Y:S01]  /*0320*/  USHF.L.U32 UR4, UR4, 0x1, URZ ;  /* 0x0000000104047899 */ /* 0x000fe2000800063f */
[----:B------:R-:W0:Y:S11]  /*0330*/  FENCE.VIEW.ASYNC.S ;  /* 0x00000000000073c6 */ /* 0x000e360000000000 */
[----:B0-----:R0:W1:Y:S01]  /*0340*/  SYNCS.EXCH.64 URZ, [UR9], UR4 ;  /* 0x00000004093f75b2 */ /* 0x0010620008000100 */
[----:B------:R0:W2:Y:S01]  /*0350*/  SYNCS.EXCH.64 URZ, [UR9+0x38], UR6 ;  /* 0x00003806093f75b2 */ /* 0x0000a20008000100 */
[----:B------:R0:W3:Y:S01]  /*0360*/  SYNCS.EXCH.64 URZ, [UR9+0x8], UR4 ;  /* 0x00000804093f75b2 */ /* 0x0000e20008000100 */
[----:B------:R0:W4:Y:S01]  /*0370*/  SYNCS.EXCH.64 URZ, [UR9+0x40], UR6 ;  /* 0x00004006093f75b2 */ /* 0x0001220008000100 */
[----:B------:R0:W0:Y:S01]  /*0380*/  SYNCS.EXCH.64 URZ, [UR9+0x10], UR4 ;  /* 0x00001004093f75b2 */ /* 0x0000220008000100 */
        /* <DEDUP_REMOVED lines=9> */
[----:B------:R-:W-:Y:S01]  /*0420*/  NOP ;  /* 0x0000000000007918 */ /* 0x000fe20000000000 */
.L_x_2:
[----:B------:R-:W5:Y:S01]  /*0430*/  SHFL.IDX PT, R0, R0, RZ, 0x1f ;  /* 0x00001fff00007589 */ /* 0x000f6200000e0000 */
[----:B0-----:R-:W0:Y:S01]  /*0440*/  S2UR UR9, SR_CTAID.X ;  /* 0x00000000000979c3 */ /* 0x001e220000002500 */
[----:B------:R-:W-:Y:S02]  /*0450*/  LOP3.LUT R2, R2, 0xffffff80, RZ, 0xc0, !PT ;  /* 0xffffff8002027812 */ /* 0x000fe400078ec0ff */
[----:B------:R-:W-:Y:S02]  /*0460*/  ELECT P0, URZ, PT ;  /* 0x00000000003f782f */ /* 0x000fe40003800000 */
[----:B------:R-:W-:Y:S01]  /*0470*/  SHF.R.S32.HI R8, RZ, 0x1f, R3 ;  /* 0x0000001fff087819 */ /* 0x000fe20000011403 */
[----:B------:R-:W-:Y:S01]  /*0480*/  ULDC UR4, c[0x0][0x150] ;  /* 0x0000540000047ab9 */ /* 0x000fe20000000800 */
[----:B------:R-:W-:Y:S01]  /*0490*/  NOP ;  /* 0x0000000000007918 */ /* 0x000fe20000000000 */
[----:B------:R-:W-:Y:S01]  /*04a0*/  IMAD.IADD R4, R4, 0x1, -R2 ;  /* 0x0000000104047824 */ /* 0x000fe200078e0a02 */
[----:B------:R-:W-:Y:S01]  /*04b0*/  LEA.HI R8, R8, R3, RZ, 0x2 ;  /* 0x0000000308087211 */ /* 0x000fe200078f10ff */
[----:B------:R-:W1:Y:S01]  /*04c0*/  S2R R2, SR_CTAID.Y ;  /* 0x0000000000027919 */ /* 0x000e620000002600 */
[----:B------:R-:W2:Y:S01]  /*04d0*/  LDC R9, c[0x0][0x144] ;  /* 0x00005100ff097b82 */ /* 0x000ea20000000800 */
[----:B------:R-:W-:Y:S01]  /*04e0*/  NOP ;  /* 0x0000000000007918 */ /* 0x000fe20000000000 */
[----:B------:R-:W-:-:S02]  /*04f0*/  SHF.R.S32.HI R5, RZ, 0x1f, R4 ;  /* 0x0000001fff057819 */ /* 0x000fc40000011404 */
[----:B------:R-:W-:Y:S02]  /*0500*/  LOP3.LUT R8, R8, 0x3ffffffc, RZ, 0xc0, !PT ;  /* 0x3ffffffc08087812 */ /* 0x000fe400078ec0ff */
[----:B------:R-:W-:Y:S02]  /*0510*/  LEA.HI R5, R5, R4, RZ, 0x3 ;  /* 0x0000000405057211 */ /* 0x000fe400078f18ff */
[----:B------:R-:W3:Y:S01]  /*0520*/  LDC R11, c[0x0][0x148] ;  /* 0x00005200ff0b7b82 */ /* 0x000ee20000000800 */
[----:B------:R-:W-:Y:S01]  /*0530*/  IMAD.IADD R8, R3, 0x1, -R8 ;  /* 0x0000000103087824 */ /* 0x000fe200078e0a08 */
[--C-:B------:R-:W-:Y:S02]  /*0540*/  SHF.R.S32.HI R6, RZ, 0x3, R5.reuse ;  /* 0x00000003ff067819 */ /* 0x100fe40000011405 */
[----:B------:R-:W-:Y:S02]  /*0550*/  SHF.R.S32.HI R5, RZ, 0x1f, R5 ;  /* 0x0000001fff057819 */ /* 0x000fe40000011405 */
[----:B-----5:R-:W-:-:S02]  /*0560*/  ISETP.NE.OR P0, PT, R0, RZ, !P0 ;  /* 0x000000ff0000720c */ /* 0x020fc40004705670 */
[----:B------:R-:W-:Y:S02]  /*0570*/  LEA.HI R5, R5, R6, RZ, 0x2 ;  /* 0x0000000605057211 */ /* 0x000fe400078f10ff */
[----:B0-----:R-:W-:Y:S02]  /*0580*/  I2FP.F32.U32 R0, UR9 ;  /* 0x0000000900007c45 */ /* 0x001fe40008201000 */
[----:B------:R-:W-:-:S03]  /*0590*/  LOP3.LUT R5, R5, 0xfffffffc, RZ, 0xc0, !PT ;  /* 0xfffffffc05057812 */ /* 0x000fc600078ec0ff */
[----:B------:R-:W-:Y:S01]  /*05a0*/  FMUL R7, R0, UR4 ;  /* 0x0000000400077c20 */ /* 0x000fe20008400000 */
[----:B------:R-:W-:Y:S01]  /*05b0*/  ULDC UR4, c[0x0][0x154] ;  /* 0x0000550000047ab9 */ /* 0x000fe20000000800 */
[----:B------:R-:W-:Y:S02]  /*05c0*/  IMAD.IADD R5, R6, 0x1, -R5 ;  /* 0x0000000106057824 */ /* 0x000fe400078e0a05 */
[----:B------:R-:W-:Y:S01]  /*05d0*/  VOTEU.ALL UP0, P0 ;  /* 0x00000000003f7886 */ /* 0x000fe20000000000 */
[----:B------:R-:W-:Y:S01]  /*05e0*/  VOTEU.ALL UP1, P0 ;  /* 0x00000000003f7886 */ /* 0x000fe20000020000 */
[----:B------:R-:W0:Y:S01]  /*05f0*/  F2I.U32.TRUNC.NTZ R7, R7 ;  /* 0x0000000700077305 */ /* 0x000e22000020f000 */
[----:B------:R-:W-:Y:S01]  /*0600*/  IMAD R5, R8, 0x4, R5 ;  /* 0x0000000408057824 */ /* 0x000fe200078e0205 */
[----:B-1----:R-:W-:Y:S01]  /*0610*/  I2FP.F32.U32 R8, R2 ;  /* 0x0000000200087245 */ /* 0x002fe20000201000 */
[----:B------:R-:W1:Y:S01]  /*0620*/  @!UP0 S2UR UR7, SR_CgaCtaId ;  /* 0x00000000000789c3 */ /* 0x000e620000008800 */
[----:B------:R-:W-:-:S02]  /*0630*/  @!UP0 UMOV UR6, 0x400 ;  /* 0x0000040000068882 */ /* 0x000fc40000000000 */
[----:B------:R-:W-:Y:S01]  /*0640*/  SHF.R.S32.HI R0, RZ, 0x1f, R5 ;  /* 0x0000001fff007819 */ /* 0x000fe20000011405 */
[----:B------:R-:W-:Y:S01]  /*0650*/  FMUL R8, R8, UR4 ;  /* 0x0000000408087c20 */ /* 0x000fe20008400000 */
[----:B------:R-:W-:Y:S02]  /*0660*/  UMOV UR4, 0x20 ;  /* 0x0000002000047882 */ /* 0x000fe40000000000 */
[----:B------:R-:W-:Y:S01]  /*0670*/  LEA.HI R0, R0, R5, RZ, 0x2 ;  /* 0x0000000500007211 */ /* 0x000fe200078f10ff */
[----:B------:R-:W-:-:S04]  /*0680*/  @!UP0 UIADD3 UR4, -UR4, 0x100000, URZ ;  /* 0x0010000004048890 */ /* 0x000fc8000fffe13f */
[----:B------:R-:W-:Y:S02]  /*0690*/  @!UP0 USHF.L.U32 UR5, UR4, 0xb, URZ ;  /* 0x0000000b04058899 */ /* 0x000fe4000800063f */
[----:B------:R-:W-:Y:S01]  /*06a0*/  @!UP0 USHF.L.U32 UR4, UR4, 0x1, URZ ;  /* 0x0000000104048899 */ /* 0x000fe2000800063f */
[----:B------:R-:W5:Y:S01]  /*06b0*/  F2I.U32.TRUNC.NTZ R8, R8 ;  /* 0x0000000800087305 */ /* 0x000f62000020f000 */
[----:B------:R-:W-:Y:S01]  /*06c0*/  LOP3.LUT R6, R0, 0xfffffffc, RZ, 0xc0, !PT ;  /* 0xfffffffc00067812 */ /* 0x000fe200078ec0ff */
[----:B0-----:R-:W-:-:S04]  /*06d0*/  IMAD.MOV R10, RZ, RZ, -R7 ;  /* 0x000000ffff0a7224 */ /* 0x001fc800078e0a07 */
[----:B--2---:R-:W-:Y:S02]  /*06e0*/  IMAD R0, R9, R10, UR9 ;  /* 0x0000000909007e24 */ /* 0x004fe4000f8e020a */
[C---:B------:R-:W-:Y:S02]  /*06f0*/  IMAD.IADD R7, R5.reuse, 0x1, -R6 ;  /* 0x0000000105077824 */ /* 0x040fe400078e0a06 */
[----:B------:R-:W-:-:S03]  /*0700*/  IMAD.SHL.U32 R6, R5, 0x4, RZ ;  /* 0x0000000405067824 */ /* 0x000fc600078e00ff */
[----:B------:R-:W-:Y:S01]  /*0710*/  ISETP.NE.AND P2, PT, R7, R0, PT ;  /* 0x000000000700720c */ /* 0x000fe20003f45270 */
[----:B-1----:R-:W-:Y:S01]  /*0720*/  @!UP0 ULEA UR6, UR7, UR6, 0x18 ;  /* 0x0000000607068291 */ /* 0x002fe2000f8ec03f */
[----:B------:R-:W-:Y:S01]  /*0730*/  LOP3.LUT R13, R5, 0xc, R6, 0x78, !PT ;  /* 0x0000000c050d7812 */ /* 0x000fe200078e7806 */
[----:B-----5:R-:W-:Y:S01]  /*0740*/  IMAD.MOV R12, RZ, RZ, -R8 ;  /* 0x000000ffff0c7224 */ /* 0x020fe200078e0a08 */
[----:B------:R-:W0:Y:S01]  /*0750*/  LDC R7, c[0x0][0x140] ;  /* 0x00005000ff077b82 */ /* 0x000e220000000800 */
[----:B------:R-:W-:Y:S01]  /*0760*/  VOTEU.ALL UP0, P0 ;  /* 0x00000000003f7886 */ /* 0x000fe20000000000 */
[----:B------:R-:W-:Y:S01]  /*0770*/  LOP3.LUT P0, RZ, R4, 0x7, RZ, 0xc0, !PT ;  /* 0x0000000704ff7812 */ /* 0x000fe2000780c0ff */
[----:B---3--:R-:W-:Y:S01]  /*0780*/  IMAD R6, R11, R12, R2 ;  /* 0x0000000c0b067224 */ /* 0x008fe200078e0202 */
[----:B------:R1:W-:Y:S01]  /*0790*/  STL [R1+0x458], R13 ;  /* 0x0004580d01007387 */ /* 0x0003e20000100800 */
[----:B------:R-:W-:Y:S01]  /*07a0*/  IMAD.MOV.U32 R4, RZ, RZ, 0x1 ;  /* 0x00000001ff047424 */ /* 0x000fe200078e00ff */
[----:B------:R-:W-:-:S03]  /*07b0*/  ISETP.LT.U32.AND P0, PT, R13, 0x10, !P0 ;  /* 0x000000100d00780c */ /* 0x000fc60004701070 */
[----:B------:R-:W-:Y:S01]  /*07c0*/  @P2 SHF.R.S32.HI R5, RZ, 0x1f, R13 ;  /* 0x0000001fff052819 */ /* 0x000fe2000001140d */
[----:B------:R-:W2:Y:S02]  /*07d0*/  FENCE.VIEW.ASYNC.S ;  /* 0x00000000000073c6 */ /* 0x000ea40000000000 */
[----:B--2---:R1:W2:Y:S01]  /*07e0*/  @!UP0 SYNCS.EXCH.64 URZ, [UR6+0x80], UR4 ;  /* 0x00008004063f85b2 */ /* 0x0042a20008000100 */
[----:B------:R-:W-:-:S04]  /*07f0*/  @P2 LEA.HI R5, R5, R13, RZ, 0x2 ;  /* 0x0000000d05052211 */ /* 0x000fc800078f10ff */
[----:B------:R-:W-:-:S04]  /*0800*/  @P2 SHF.R.S32.HI R5, RZ, 0x2, R5 ;  /* 0x00000002ff052819 */ /* 0x000fc80000011405 */
[----:B------:R-:W-:Y:S02]  /*0810*/  @P2 ISETP.NE.AND P3, PT, R5, R6, PT ;  /* 0x000000060500220c */ /* 0x000fe40003f65270 */
[----:B------:R-:W-:Y:S02]  /*0820*/  SEL R5, RZ, 0x1, !P0 ;  /* 0x00000001ff057807 */ /* 0x000fe40004000000 */
[----:B------:R-:W-:Y:S01]  /*0830*/  @P2 SEL R4, RZ, 0x1, P3 ;  /* 0x00000001ff042807 */ /* 0x000fe20001800000 */
[----:B------:R1:W3:Y:S01]  /*0840*/  @!UP1 SYNCS.EXCH.64 URZ, [UR6+0x88], UR4 ;  /* 0x00008804063f95b2 */ /* 0x0002e20008000100 */
[----:B0-----:R-:W-:Y:S01]  /*0850*/  ISETP.EQ.U32.AND P5, PT, R7, 0x1, PT ;  /* 0x000000010700780c */ /* 0x001fe20003fa2070 */
[----:B------:R-:W-:Y:S01]  /*0860*/  NOP ;  /* 0x0000000000007918 */ /* 0x000fe20000000000 */
[----:B------:R-:W-:-:S05]  /*0870*/  LOP3.LUT R4, R4, R5, RZ, 0xc0, !PT ;  /* 0x0000000504047212 */ /* 0x000fca00078ec0ff */
[----:B------:R1:W-:Y:S06]  /*0880*/  STL [R1+0x454], R4 ;  /* 0x0004540401007387 */ /* 0x0003ec0000100800 */
[----:B--23--:R-:W-:Y:S05]  /*0890*/  @!P5 BRA `(.L_x_3) ;  /* 0x000000000008d947 */ /* 0x00cfea0003800000 */
[----:B----4-:R-:W-:Y:S01]  /*08a0*/  UCGABAR_ARV ;  /* 0x00000000000079c7 */ /* 0x010fe20008000000 */
[----:B------:R-:W-:Y:S05]  /*08b0*/  BRA `(.L_x_4) ;  /* 0x0000000000047947 */ /* 0x000fea0003800000 */
.L_x_3:
[----:B----4-:R-:W-:Y:S01]  /*08c0*/  NOP ;  /* 0x0000000000007918 */ /* 0x010fe20000000000 */
.L_x_4:
[----:B------:R-:W0:Y:S01]  /*08d0*/  LDC R3, c[0x0][0x65c] ;  /* 0x00019700ff037b82 */ /* 0x000e220000000800 */
[----:B-1----:R-:W-:Y:S02]  /*08e0*/  IMAD.U32 R4, RZ, RZ, UR9 ;  /* 0x00000009ff047e24 */ /* 0x002fe4000f8e00ff */
[----:B------:R-:W-:Y:S01]  /*08f0*/  IMAD.MOV.U32 R5, RZ, RZ, RZ ;  /* 0x000000ffff057224 */ /* 0x000fe200078e00ff */
[----:B0-----:R-:W-:-:S13]  /*0900*/  ISETP.NE.AND P4, PT, R3, 0x1, PT ;  /* 0x000000010300780c */ /* 0x001fda0003f85270 */
[----:B------:R-:W0:Y:S01]  /*0910*/  @P4 LDC R7, c[0x0][0x10] ;  /* 0x00000400ff074b82 */ /* 0x000e220000000800 */
[----:B------:R-:W-:Y:S02]  /*0920*/  @P4 IMAD.MOV.U32 R3, RZ, RZ, RZ ;  /* 0x000000ffff034224 */ /* 0x000fe400078e00ff */
[----:B------:R-:W-:-:S05]  /*0930*/  @P4 IMAD.MOV.U32 R13, RZ, RZ, RZ ;  /* 0x000000ffff0d4224 */ /* 0x000fca00078e00ff */
[----:B------:R-:W1:Y:S01]  /*0940*/  @!P4 LDC R9, c[0x0][0xc] ;  /* 0x00000300ff09cb82 */ /* 0x000e620000000800 */
[----:B0-----:R-:W-:-:S04]  /*0950*/  @P4 IMAD.WIDE.U32 R6, R7, UR9, R2 ;  /* 0x0000000907064c25 */ /* 0x001fc8000f8e0002 */
[----:B------:R-:W-:Y:S02]  /*0960*/  @P4 IMAD.MOV.U32 R10, RZ, RZ, R6 ;  /* 0x000000ffff0a4224 */ /* 0x000fe400078e0006 */
[----:B------:R-:W-:Y:S02]  /*0970*/  @P4 IMAD.IADD R15, R7, 0x1, R13 ;  /* 0x00000001070f4824 */ /* 0x000fe400078e020d */
[----:B-1----:R-:W-:-:S04]  /*0980*/  @!P4 IMAD.WIDE.U32 R4, R2, R9, R4 ;  /* 0x000000090204c225 */ /* 0x002fc800078e0004 */
[----:B------:R-:W-:Y:S02]  /*0990*/  @!P4 IMAD.MOV.U32 R10, RZ, RZ, R4 ;  /* 0x000000ffff0ac224 */ /* 0x000fe400078e0004 */
[----:B------:R-:W-:-:S03]  /*09a0*/  @!P4 IMAD.MOV.U32 R15, RZ, RZ, R5 ;  /* 0x000000ffff0fc224 */ /* 0x000fc600078e0005 */
[----:B------:R0:W-:Y:S04]  /*09b0*/  STL [R1+0x460], R10 ;  /* 0x0004600a01007387 */ /* 0x0001e80000100800 */
[----:B------:R0:W-:Y:S01]  /*09c0*/  STL [R1+0x45c], R15 ;  /* 0x00045c0f01007387 */ /* 0x0001e20000100800 */
[----:B------:R-:W-:Y:S05]  /*09d0*/  @!P5 BRA `(.L_x_5) ;  /* 0x00000000000cd947 */ /* 0x000fea0003800000 */
[----:B------:R-:W-:Y:S01]  /*09e0*/  UCGABAR_WAIT ;  /* 0x0000000000007dc7 */ /* 0x000fe20008000000 */
[----:B------:R-:W-:Y:S01]  /*09f0*/  CCTL.IVALL ;  /* 0x00000000ff00798f */ /* 0x000fe20002000000 */
[----:B------:R-:W-:Y:S05]  /*0a00*/  BRA `(.L_x_6) ;  /* 0x0000000000047947 */ /* 0x000fea0003800000 */
.L_x_5:
[----:B------:R-:W-:Y:S06]  /*0a10*/  BAR.SYNC.DEFER_BLOCKING 0x0 ;  /* 0x0000000000007b1d */ /* 0x000fec0000010000 */
.L_x_6:
[----:B------:R-:W-:Y:S05]  /*0a20*/  @!P1 BRA `(.L_x_7) ;  /* 0x0000023400049947 */ /* 0x000fea0003800000 */
[----:B------:R-:W-:-:S06]  /*0a30*/  UISETP.GT.U32.AND UP0, UPT, UR10, 0x1, UPT ;  /* 0x000000010a00788c */ /* 0x000fcc000bf04070 */
[----:B------:R-:W-:-:S13]  /*0a40*/  PLOP3.LUT P0, PT, PT, PT, UP0, 0x80, 0x0 ;  /* 0x000000000000781c */ /* 0x000fda0003f0f008 */
[----:B------:R-:W-:Y:S05]  /*0a50*/  @P0 EXIT ;  /* 0x000000000000094d */ /* 0x000fea0003800000 */
[----:B------:R-:W-:Y:S01]  /*0a60*/  IMAD.MOV.U32 R6, RZ, RZ, -0x1 ;  /* 0xffffffffff067424 */ /* 0x000fe200078e00ff */
[----:B------:R-:W-:Y:S01]  /*0a70*/  ULDC.64 UR4, c[0x0][0x650] ;  /* 0x0001940000047ab9 */ /* 0x000fe20000000a00 */
[----:B------:R-:W-:Y:S01]  /*0a80*/  IMAD.MOV.U32 R5, RZ, RZ, -0x1 ;  /* 0xffffffffff057424 */ /* 0x000fe200078e00ff */
[----:B------:R-:W-:Y:S01]  /*0a90*/  ISETP.GE.U32.AND P0, PT, R10, UR4, PT ;  /* 0x000000040a007c0c */ /* 0x000fe2000bf06070 */
[----:B------:R-:W-:Y:S01]  /*0aa0*/  UMOV UR10, 0xffffffff ;  /* 0xffffffff000a7882 */ /* 0x000fe20000000000 */
[----:B------:R1:W-:Y:S01]  /*0ab0*/  STL [R1+0x468], R6 ;  /* 0x0004680601007387 */ /* 0x0003e20000100800 */
[----:B------:R-:W-:Y:S02]  /*0ac0*/  PRMT R4, RZ, 0x7610, R4 ;  /* 0x00007610ff047816 */ /* 0x000fe40000000004 */
[----:B------:R-:W-:Y:S01]  /*0ad0*/  ISETP.GE.U32.AND.EX P0, PT, R15, UR5, PT, P0 ;  /* 0x000000050f007c0c */ /* 0x000fe2000bf06100 */
[----:B------:R1:W-:-:S12]  /*0ae0*/  STL [R1+0x464], R5 ;  /* 0x0004640501007387 */ /* 0x0003d80000100800 */
[----:B-1----:R-:W-:Y:S05]  /*0af0*/  @P0 BRA `(.L_x_8) ;  /* 0x00000004003c0947 */ /* 0x002fea0003800000 */
[----:B------:R-:W-:Y:S01]  /*0b00*/  ULDC.64 UR14, c[0x0][0x628] ;  /* 0x00018a00000e7ab9 */ /* 0x000fe20000000a00 */
[----:B------:R-:W1:Y:S01]  /*0b10*/  LDC.64 R8, c[0x0][0x620] ;  /* 0x00018800ff087b82 */ /* 0x000e620000000a00 */
[----:B------:R-:W-:Y:S01]  /*0b20*/  ISETP.NE.U32.AND P0, PT, RZ, UR14, PT ;  /* 0x0000000eff007c0c */ /* 0x000fe2000bf05070 */
[----:B------:R-:W-:Y:S01]  /*0b30*/  ULDC UR11, c[0x0][0x630] ;  /* 0x00018c00000b7ab9 */ /* 0x000fe20000000800 */
[----:B------:R-:W-:Y:S02]  /*0b40*/  R2UR UR4, R10 ;  /* 0x000000000a0472ca */ /* 0x000fe400000e0000 */
[----:B------:R-:W-:Y:S02]  /*0b50*/  ISETP.NE.AND.EX P0, PT, RZ, UR15, PT, P0 ;  /* 0x0000000fff007c0c */ /* 0x000fe4000bf05300 */
[----:B------:R-:W-:-:S11]  /*0b60*/  R2UR UR5, R15 ;  /* 0x000000000f0572ca */ /* 0x000fd600000e0000 */
[----:B------:R-:W-:Y:S05]  /*0b70*/  @!P0 BRA `(.L_x_9) ;  /* 0x0000000000308947 */ /* 0x000fea0003800000 */
[----:B------:R-:W-:Y:S01]  /*0b80*/  R2UR UR4, R10 ;  /* 0x000000000a0472ca */ /* 0x000fe200000e0000 */
[----:B------:R-:W-:Y:S01]  /*0b90*/  ULDC UR8, c[0x0][0x634] ;  /* 0x00018d0000087ab9 */ /* 0x000fe20000000800 */
[----:B------:R-:W-:-:S11]  /*0ba0*/  R2UR UR10, R15 ;  /* 0x000000000f0a72ca */ /* 0x000fd600000e0000 */
[----:B------:R-:W-:-:S04]  /*0bb0*/  UIADD3 UR8, UP0, UR4, UR8, URZ ;  /* 0x0000000804087290 */ /* 0x000fc8000ff1e03f */
[----:B------:R-:W-:-:S04]  /*0bc0*/  UIADD3.X UR10, URZ, UR10, URZ, UP0, !UPT ;  /* 0x0000000a3f0a7290 */ /* 0x000fc800087fe43f */
[----:B------:R-:W-:-:S04]  /*0bd0*/  UIMAD.WIDE.U32 UR4, UR10, UR14, URZ ;  /* 0x0000000e0a0472a5 */ /* 0x000fc8000f8e003f */
[----:B------:R-:W-:Y:S02]  /*0be0*/  UIMAD.WIDE.U32 UR6, UP0, UR8, UR15, UR4 ;  /* 0x0000000f080672a5 */ /* 0x000fe4000f800004 */
[----:B------:R-:W-:Y:S02]  /*0bf0*/  UIMAD.WIDE.U32 UR4, UR8, UR14, URZ ;  /* 0x0000000e080472a5 */ /* 0x000fe4000f8e003f */
[----:B------:R-:W-:Y:S02]  /*0c00*/  UIADD3.X UR9, URZ, URZ, URZ, UP0, !UPT ;  /* 0x0000003f3f097290 */ /* 0x000fe400087fe43f */
[----:B------:R-:W-:Y:S01]  /*0c10*/  UIADD3 URZ, UP0, UR5, UR6, URZ ;  /* 0x00000006053f7290 */ /* 0x000fe2000ff1e03f */
[----:B------:R-:W-:-:S03]  /*0c20*/  UMOV UR8, UR7 ;  /* 0x0000000700087c82 */ /* 0x000fc60008000000 */
[----:B------:R-:W-:-:S12]  /*0c30*/  UIMAD.WIDE.U32.X UR4, UR10, UR15, UR8, UP0 ;  /* 0x0000000f0a0472a5 */ /* 0x000fd800080e0408 */
.L_x_9:
[----:B------:R-:W-:Y:S01]  /*0c40*/  USHF.R.U64 UR10, UR4, UR11, UR5 ;  /* 0x0000000b040a7299 */ /* 0x000fe20008001205 */
[----:B------:R-:W2:Y:S01]  /*0c50*/  LDC.64 R20, c[0x0][0x640] ;  /* 0x00019000ff147b82 */ /* 0x000ea20000000a00 */
[----:B------:R-:W-:Y:S01]  /*0c60*/  USHF.R.U32.HI UR4, URZ, UR11, UR5 ;  /* 0x0000000b3f047299 */ /* 0x000fe20008011605 */
[----:B------:R-:W-:Y:S02]  /*0c70*/  IMAD.MOV.U32 R4, RZ, RZ, R10 ;  /* 0x000000ffff047224 */ /* 0x000fe400078e000a */
[----:B------:R-:W-:Y:S01]  /*0c80*/  IMAD R25, R11, R12, R2 ;  /* 0x0000000c0b197224 */ /* 0x000fe200078e0202 */
[----:B------:R-:W-:Y:S01]  /*0c90*/  IADD3 R3, P0, RZ, -UR10, RZ ;  /* 0x8000000aff037c10 */ /* 0x000fe2000ff1e0ff */
[----:B------:R-:W-:Y:S02]  /*0ca0*/  IMAD.MOV.U32 R11, RZ, RZ, 0x1 ;  /* 0x00000001ff0b7424 */ /* 0x000fe400078e00ff */
[----:B------:R-:W0:Y:S02]  /*0cb0*/  LDC R14, c[0x0][0x618] ;  /* 0x00018600ff0e7b82 */ /* 0x000e240000000800 */
[----:B------:R-:W-:-:S04]  /*0cc0*/  IMAD.X R5, RZ, RZ, ~UR4, P0 ;  /* 0x80000004ff057e24 */ /* 0x000fc800080e06ff */
[-C--:B-1----:R-:W-:Y:S02]  /*0cd0*/  IMAD R6, R5, R8.reuse, RZ ;  /* 0x0000000805067224 */ /* 0x082fe400078e02ff */
[----:B------:R-:W1:Y:S01]  /*0ce0*/  LDC R16, c[0x0][0x608] ;  /* 0x00018200ff107b82 */ /* 0x000e620000000800 */
[----:B------:R-:W-:Y:S02]  /*0cf0*/  IMAD.MOV.U32 R5, RZ, RZ, R15 ;  /* 0x000000ffff057224 */ /* 0x000fe400078e000f */
[----:B------:R-:W-:-:S05]  /*0d00*/  IMAD.WIDE.U32 R4, R3, R8, R4 ;  /* 0x0000000803047225 */ /* 0x000fca00078e0004 */
[----:B------:R-:W3:Y:S01]  /*0d10*/  LDC R18, c[0x0][0x658] ;  /* 0x00019600ff127b82 */ /* 0x000ee20000000800 */
[----:B------:R-:W-:Y:S01]  /*0d20*/  IMAD R3, R3, R9, R6 ;  /* 0x0000000903037224 */ /* 0x000fe200078e0206 */
[----:B--2---:R-:W-:-:S03]  /*0d30*/  ISETP.NE.U32.AND P0, PT, R20, RZ, PT ;  /* 0x000000ff1400720c */ /* 0x004fc60003f05070 */
[----:B------:R-:W-:Y:S01]  /*0d40*/  IMAD.IADD R3, R5, 0x1, R3 ;  /* 0x0000000105037824 */ /* 0x000fe200078e0203 */
[----:B------:R-:W-:Y:S01]  /*0d50*/  ISETP.NE.AND.EX P0, PT, R21, RZ, PT, P0 ;  /* 0x000000ff1500720c */ /* 0x000fe20003f05300 */
[----:B------:R-:W-:Y:S01]  /*0d60*/  IMAD.MOV.U32 R5, RZ, RZ, -0x1 ;  /* 0xffffffffff057424 */ /* 0x000fe200078e00ff */
[----:B------:R-:W2:Y:S02]  /*0d70*/  LDC R13, c[0x0][0x600] ;  /* 0x00018000ff0d7b82 */ /* 0x000ea40000000800 */
[-CC-:B0-----:R-:W-:Y:S02]  /*0d80*/  SHF.R.U64 R10, R4, R14.reuse, R3.reuse ;  /* 0x0000000e040a7219 */ /* 0x181fe40000001203 */
[----:B------:R-:W-:-:S04]  /*0d90*/  SHF.R.U32.HI R3, RZ, R14, R3 ;  /* 0x0000000eff037219 */ /* 0x000fc80000011603 */
[----:B------:R-:W0:Y:S01]  /*0da0*/  LDC R15, c[0x0][0x648] ;  /* 0x00019200ff0f7b82 */ /* 0x000e220000000800 */
[-CC-:B-1----:R-:W-:Y:S02]  /*0db0*/  SHF.R.U64 R23, R10, R16.reuse, R3.reuse ;  /* 0x000000100a177219 */ /* 0x182fe40000001203 */
[----:B------:R-:W-:-:S05]  /*0dc0*/  SHF.R.U32.HI R3, RZ, R16, R3 ;  /* 0x00000010ff037219 */ /* 0x000fca0000011603 */
[----:B------:R-:W1:Y:S01]  /*0dd0*/  LDC R17, c[0x0][0x638] ;  /* 0x00018e00ff117b82 */ /* 0x000e620000000800 */
[-C--:B---3--:R-:W-:Y:S02]  /*0de0*/  SHF.L.U32 R2, R5, R18.reuse, RZ ;  /* 0x0000001205027219 */ /* 0x088fe400000006ff */
[--C-:B------:R-:W-:Y:S02]  /*0df0*/  SHF.R.U64 R12, R23, R18, R3.reuse ;  /* 0x00000012170c7219 */ /* 0x100fe40000001203 */
[----:B------:R-:W-:Y:S02]  /*0e00*/  LOP3.LUT R8, RZ, R2, RZ, 0x33, !PT ;  /* 0x00000002ff087212 */ /* 0x000fe400078e33ff */
[----:B------:R-:W-:Y:S01]  /*0e10*/  SHF.R.U32.HI R3, RZ, R18, R3 ;  /* 0x00000012ff037219 */ /* 0x000fe20000011603 */
[----:B------:R-:W3:Y:S01]  /*0e20*/  LDC R19, c[0x0][0x610] ;  /* 0x00018400ff137b82 */ /* 0x000ee20000000800 */
[----:B------:R-:W-:Y:S01]  /*0e30*/  IMAD.MOV.U32 R2, RZ, RZ, R12 ;  /* 0x000000ffff027224 */ /* 0x000fe200078e000c */
[----:B------:R-:W-:Y:S06]  /*0e40*/  @!P0 BRA `(.L_x_10) ;  /* 0x0000000000288947 */ /* 0x000fec0003800000 */
[----:B------:R-:W4:Y:S02]  /*0e50*/  LDC R7, c[0x0][0x64c] ;  /* 0x00019300ff077b82 */ /* 0x000f240000000800 */
[----:B----4-:R-:W-:-:S05]  /*0e60*/  IADD3 R7, P0, R12, R7, RZ ;  /* 0x000000070c077210 */ /* 0x010fca0007f1e0ff */
[----:B------:R-:W-:-:S04]  /*0e70*/  IMAD.X R9, RZ, RZ, R3, P0 ;  /* 0x000000ffff097224 */ /* 0x000fc800000e0603 */
[----:B------:R-:W-:-:S04]  /*0e80*/  IMAD.WIDE.U32 R2, R9, R20, RZ ;  /* 0x0000001409027225 */ /* 0x000fc800078e00ff */
[----:B------:R-:W-:-:S04]  /*0e90*/  IMAD.WIDE.U32 R4, P0, R7, R21, R2 ;  /* 0x0000001507047225 */ /* 0x000fc80007800002 */
[----:B------:R-:W-:-:S04]  /*0ea0*/  IMAD.WIDE.U32 R2, R7, R20, RZ ;  /* 0x0000001407027225 */ /* 0x000fc800078e00ff */
[----:B------:R-:W-:Y:S01]  /*0eb0*/  IMAD.X R7, RZ, RZ, RZ, P0 ;  /* 0x000000ffff077224 */ /* 0x000fe200000e06ff */
[----:B------:R-:W-:Y:S01]  /*0ec0*/  IADD3 RZ, P0, R3, R4, RZ ;  /* 0x0000000403ff7210 */ /* 0x000fe20007f1e0ff */
[----:B------:R-:W-:-:S04]  /*0ed0*/  IMAD.MOV.U32 R6, RZ, RZ, R5 ;  /* 0x000000ffff067224 */ /* 0x000fc800078e0005 */
[----:B------:R-:W-:-:S08]  /*0ee0*/  IMAD.WIDE.U32.X R2, R9, R21, R6, P0 ;  /* 0x0000001509027225 */ /* 0x000fd000000e0406 */
.L_x_10:
[----:B0-----:R-:W-:Y:S01]  /*0ef0*/  SHF.R.U64 R4, R2, R15, R3 ;  /* 0x0000000f02047219 */ /* 0x001fe20000001203 */
[----:B--2---:R-:W-:Y:S01]  /*0f00*/  VIADD R5, R13, 0xffffffff ;  /* 0xffffffff0d057836 */ /* 0x004fe20000000000 */
[----:B------:R-:W-:Y:S02]  /*0f10*/  SHF.L.U32 R2, R11, R18, RZ ;  /* 0x000000120b027219 */ /* 0x000fe400000006ff */
[----:B------:R-:W-:Y:S01]  /*0f20*/  LOP3.LUT R3, R23, R8, RZ, 0xc0, !PT ;  /* 0x0000000817037212 */ /* 0x000fe200078ec0ff */
[----:B------:R-:W-:Y:S01]  /*0f30*/  IMAD.MOV R6, RZ, RZ, -R4 ;  /* 0x000000ffff067224 */ /* 0x000fe200078e0a04 */
[----:B------:R-:W-:Y:S02]  /*0f40*/  SEL R0, R0, R25, !P4 ;  /* 0x0000001900007207 */ /* 0x000fe40006000000 */
[----:B------:R-:W-:Y:S01]  /*0f50*/  LOP3.LUT R5, R10, R5, RZ, 0xc0, !PT ;  /* 0x000000050a057212 */ /* 0x000fe200078ec0ff */
[----:B------:R-:W-:Y:S02]  /*0f60*/  IMAD R3, R2, R4, R3 ;  /* 0x0000000402037224 */ /* 0x000fe400078e0203 */
[----:B-1----:R-:W-:-:S02]  /*0f70*/  IMAD R2, R6, R17, R12 ;  /* 0x0000001106027224 */ /* 0x002fc400078e020c */
[----:B---3--:R-:W-:Y:S02]  /*0f80*/  IMAD R0, R3, R19, R0 ;  /* 0x0000001303007224 */ /* 0x008fe400078e0200 */
[----:B------:R-:W-:Y:S02]  /*0f90*/  IMAD R3, R2, R13, R5 ;  /* 0x0000000d02037224 */ /* 0x000fe400078e0205 */
[----:B------:R-:W-:-:S03]  /*0fa0*/  IMAD.MOV.U32 R4, RZ, RZ, 0x1 ;  /* 0x00000001ff047424 */ /* 0x000fc600078e00ff */
[----:B------:R-:W-:Y:S02]  /*0fb0*/  SEL R2, R3, R0, !P4 ;  /* 0x0000000003027207 */ /* 0x000fe40006000000 */
[----:B------:R-:W-:-:S03]  /*0fc0*/  SEL R0, R0, R3, !P4 ;  /* 0x0000000300007207 */ /* 0x000fc60006000000 */
[----:B------:R1:W-:Y:S04]  /*0fd0*/  STL [R1+0x464], R2 ;  /* 0x0004640201007387 */ /* 0x0003e80000100800 */
[----:B------:R1:W-:Y:S02]  /*0fe0*/  STL [R1+0x468], R0 ;  /* 0x0004680001007387 */ /* 0x0003e40000100800 */
.L_x_8:
[----:B------:R-:W-:-:S08]  /*0ff0*/  NOP ;  /* 0x0000000000007918 */ /* 0x000fd00000000000 */
[----:B------:R-:W2:Y:S02]  /*1000*/  USETMAXREG.TRY_ALLOC.CTAPOOL UP0, 0xf0 ;  /* 0x000000f0000079c8 */ /* 0x000ea40008000600 */
[----:B--2---:R-:W-:-:S13]  /*1010*/  PLOP3.LUT P0, PT, PT, PT, UP0, 0x80, 0x0 ;  /* 0x000000000000781c */ /* 0x004fda0003f0f008 */
[----:B------:R-:W-:Y:S05]  /*1020*/  @!P0 BRA `(.L_x_8) ;  /* 0xfffffffc00f08947 */ /* 0x000fea000383ffff */
[----:B------:R-:W-:Y:S01]  /*1030*/  ULDC.64 UR4, c[0x0][0x598] ;  /* 0x0001660000047ab9 */ /* 0x000fe20000000a00 */
[----:B------:R-:W-:Y:S01]  /*1040*/  ULDC.64 UR14, c[0x0][0x208] ;  /* 0x00008200000e7ab9 */ /* 0x000fe20000000a00 */
[----:B------:R-:W-:-:S04]  /*1050*/  ISETP.NE.U32.AND P0, PT, RZ, UR4, PT ;  /* 0x00000004ff007c0c */ /* 0x000fc8000bf05070 */
[----:B------:R-:W-:-:S13]  /*1060*/  ISETP.NE.AND.EX P0, PT, RZ, UR5, PT, P0 ;  /* 0x00000005ff007c0c */ /* 0x000fda000bf05300 */
[----:B------:R-:W-:Y:S05]  /*1070*/  @!P0 BRA `(.L_x_11) ;  /* 0x0000000000208947 */ /* 0x000fea0003800000 */
[----:B-1----:R-:W1:Y:S02]  /*1080*/  LDC.64 R2, c[0x0][0x598] ;  /* 0x00016600ff027b82 */ /* 0x002e640000000a00 */
[----:B-1----:R-:W2:Y:S02]  /*1090*/  LDG.E.64 R2, desc[UR14][R2.64] ;  /* 0x0000000e02027981 */ /* 0x002ea4000c1e1b00 */
[----:B--2---:R-:W-:-:S04]  /*10a0*/  ISETP.NE.U32.AND P0, PT, R2, RZ, PT ;  /* 0x000000ff0200720c */ /* 0x004fc80003f05070 */
[----:B------:R-:W-:-:S13]  /*10b0*/  ISETP.NE.AND.EX P0, PT, R3, RZ, PT, P0 ;  /* 0x000000ff0300720c */ /* 0x000fda0003f05300 */
[----:B------:R-:W-:Y:S05]  /*10c0*/  @!P0 BRA `(.L_x_11) ;  /* 0x00000000000c8947 */ /* 0x000fea0003800000 */
[----:B------:R-:W2:Y:S02]  /*10d0*/  LD.E R2, desc[UR14][R2.64] ;  /* 0x0000000e02027980 */ /* 0x000ea4000c101900 */
[----:B--2---:R-:W-:Y:S01]  /*10e0*/  R2UR UR20, R2 ;  /* 0x00000000021472ca */ /* 0x004fe200000e0000 */
[----:B------:R-:W-:-:S14]  /*10f0*/  BRA `(.L_x_12) ;  /* 0x0000000000247947 */ /* 0x000fdc0003800000 */
.L_x_11:
[----:B------:R-:W-:Y:S02]  /*1100*/  ULDC.64 UR4, c[0x0][0x588] ;  /* 0x0001620000047ab9 */ /* 0x000fe40000000a00 */
[----:B------:R-:W-:-:S04]  /*1110*/  ISETP.NE.U32.AND P0, PT, RZ, UR4, PT ;  /* 0x00000004ff007c0c */ /* 0x000fc8000bf05070 */
[----:B------:R-:W-:-:S13]  /*1120*/  ISETP.NE.AND.EX P0, PT, RZ, UR5, PT, P0 ;  /* 0x00000005ff007c0c */ /* 0x000fda000bf05300 */
[----:B------:R-:W-:Y:S05]  /*1130*/  @!P0 BRA `(.L_x_13) ;  /* 0x0000000000108947 */ /* 0x000fea0003800000 */
[----:B-1----:R-:W1:Y:S02]  /*1140*/  LDC.64 R2, c[0x0][0x588] ;  /* 0x00016200ff027b82 */ /* 0x002e640000000a00 */
[----:B-1----:R-:W2:Y:S02]  /*1150*/  LDG.E R2, desc[UR14][R2.64] ;  /* 0x0000000e02027981 */ /* 0x002ea4000c1e1900 */
[----:B--2---:R-:W-:Y:S01]  /*1160*/  R2UR UR20, R2 ;  /* 0x00000000021472ca */ /* 0x004fe200000e0000 */
[----:B------:R-:W-:-:S14]  /*1170*/  BRA `(.L_x_12) ;  /* 0x0000000000047947 */ /* 0x000fdc0003800000 */
.L_x_13:
[----:B------:R-:W-:-:S05]  /*1180*/  ULDC UR20, c[0x0][0x580] ;  /* 0x0001600000147ab9 */ /* 0x000fca0000000800 */
.L_x_12:
[----:B------:R-:W-:Y:S02]  /*1190*/  ULDC.64 UR4, c[0x0][0x5a0] ;  /* 0x0001680000047ab9 */ /* 0x000fe40000000a00 */
        /* <DEDUP_REMOVED lines=11> */
.L_x_14:
        /* <DEDUP_REMOVED lines=8> */
.L_x_16:
[----:B------:R-:W-:-:S05]  /*12d0*/  ULDC UR21, c[0x0][0x584] ;  /* 0x0001610000157ab9 */ /* 0x000fca0000000800 */
.L_x_15:
[----:B------:R-:W-:-:S13]  /*12e0*/  LOP3.LUT P0, RZ, R4, 0xff, RZ, 0xc0, !PT ;  /* 0x000000ff04ff7812 */ /* 0x000fda000780c0ff */
[----:B------:R-:W-:Y:S05]  /*12f0*/  @!P0 EXIT ;  /* 0x000000000000894d */ /* 0x000fea0003800000 */
[----:B------:R-:W-:Y:S01]  /*1300*/  ULDC UR4, c[0x0][0x28c] ;  /* 0x0000a30000047ab9 */ /* 0x000fe20000000800 */
[----:B------:R-:W-:Y:S02]  /*1310*/  ULOP3.LUT UR22, UR13, 0x1, URZ, 0xfc, !UPT ;  /* 0x000000010d167892 */ /* 0x000fe4000f8efc3f */
[----:B------:R-:W-:-:S04]  /*1320*/  UIADD3 UR4, UR4, 0x3f, URZ ;  /* 0x0000003f04047890 */ /* 0x000fc8000fffe03f */
[----:B------:R-:W-:-:S04]  /*1330*/  USHF.R.S32.HI UR5, URZ, 0x1f, UR4 ;  /* 0x0000001f3f057899 */ /* 0x000fc80008011404 */
[----:B------:R-:W-:-:S03]  /*1340*/  ULEA.HI UR5, UR5, UR4, URZ, 0x6 ;  /* 0x0000000405057291 */ /* 0x000fc6000f8f303f */
[----:B------:R-:W-:Y:S01]  /*1350*/  UMOV UR4, URZ ;  /* 0x0000003f00047c82 */ /* 0x000fe20008000000 */
[----:B------:R-:W-:-:S03]  /*1360*/  USHF.R.S32.HI UR9, URZ, 0x6, UR5 ;  /* 0x000000063f097899 */ /* 0x000fc60008011405 */
[----:B------:R-:W-:-:S09]  /*1370*/  UMOV UR5, URZ ;  /* 0x0000003f00057c82 */ /* 0x000fd20008000000 */
.L_x_555:
[----:B------:R-:W-:Y:S01]  /*1380*/  STL [R1+0x450], RZ ;  /* 0x000450ff01007387 */ /* 0x000fe20000100800 */
[----:B--2---:R-:W2:Y:S01]  /*1390*/  S2UR UR18, SR_CgaCtaId ;  /* 0x00000000001279c3 */ /* 0x004ea20000008800 */
[----:B------:R-:W-:Y:S01]  /*13a0*/  UMOV UR17, 0x400 ;  /* 0x0000040000117882 */ /* 0x000fe20000000000 */
[----:B------:R-:W-:Y:S01]  /*13b0*/  UMOV UR6, URZ ;  /* 0x0000003f00067c82 */ /* 0x000fe20008000000 */
[----:B------:R-:W-:Y:S01]  /*13c0*/  STL [R1+0x44c], RZ ;  /* 0x00044cff01007387 */ /* 0x000fe20000100800 */
[----:B------:R-:W-:Y:S01]  /*13d0*/  UMOV UR7, URZ ;  /* 0x0000003f00077c82 */ /* 0x000fe20008000000 */
[----:B------:R-:W-:Y:S01]  /*13e0*/  UMOV UR8, URZ ;  /* 0x0000003f00087c82 */ /* 0x000fe20008000000 */
[----:B------:R-:W-:Y:S01]  /*13f0*/  UMOV UR23, UR5 ;  /* 0x0000000500177c82 */ /* 0x000fe20008000000 */
[----:B------:R-:W-:Y:S01]  /*1400*/  STL [R1+0x448], RZ ;  /* 0x000448ff01007387 */ /* 0x000fe20000100800 */
[----:B-1-3--:R-:W1:Y:S01]  /*1410*/  LDC R2, c[0x0][0x28c] ;  /* 0x0000a300ff027b82 */ /* 0x00ae620000000800 */
[----:B------:R-:W-:-:S02]  /*1420*/  CS2R R236, SRZ ;  /* 0x0000000000ec7805 */ /* 0x000fc4000001ff00 */
[----:B------:R-:W-:Y:S01]  /*1430*/  CS2R R234, SRZ ;  /* 0x0000000000ea7805 */ /* 0x000fe2000001ff00 */
[----:B------:R-:W-:Y:S01]  /*1440*/  STL [R1+0x444], RZ ;  /* 0x000444ff01007387 */ /* 0x000fe20000100800 */
[----:B------:R-:W-:Y:S02]  /*1450*/  CS2R R232, SRZ ;  /* 0x0000000000e87805 */ /* 0x000fe4000001ff00 */
[----:B------:R-:W-:Y:S02]  /*1460*/  CS2R R230, SRZ ;  /* 0x0000000000e67805 */ /* 0x000fe4000001ff00 */
[----:B------:R-:W-:Y:S01]  /*1470*/  CS2R R228, SRZ ;  /* 0x0000000000e47805 */ /* 0x000fe2000001ff00 */
[----:B------:R-:W-:Y:S01]  /*1480*/  STL [R1+0x440], RZ ;  /* 0x000440ff01007387 */ /* 0x000fe20000100800 */
[----:B------:R-:W-:Y:S02]  /*1490*/  CS2R R226, SRZ ;  /* 0x0000000000e27805 */ /* 0x000fe4000001ff00 */
        /* <DEDUP_REMOVED lines=15> */
[----:B-1----:R-:W-:Y:S02]  /*1590*/  ISETP.GE.AND P0, PT, R2, 0x1, PT ;  /* 0x000000010200780c */ /* 0x002fe40003f06270 */
        /* <DEDUP_REMOVED lines=40> */
[----:B0-----:R-:W-:-:S02]  /*1820*/  CS2R R14, SRZ ;  /* 0x00000000000e7805 */ /* 0x001fc4000001ff00 */
[----:B------:R-:W-:Y:S01]  /*1830*/  CS2R R12, SRZ ;  /* 0x00000000000c7805 */ /* 0x000fe2000001ff00 */
[----:B------:R-:W-:Y:S01]  /*1840*/  STL [R1+0x404], RZ ;  /* 0x000404ff01007387 */ /* 0x000fe20000100800 */
[----:B------:R-:W-:Y:S02]  /*1850*/  CS2R R10, SRZ ;  /* 0x00000000000a7805 */ /* 0x000fe4000001ff00 */
[----:B------:R-:W-:Y:S02]  /*1860*/  CS2R R8, SRZ ;  /* 0x0000000000087805 */ /* 0x000fe4000001ff00 */
[----:B------:R-:W-:Y:S01]  /*1870*/  CS2R R6, SRZ ;  /* 0x0000000000067805 */ /* 0x000fe2000001ff00 */
[----:B------:R-:W-:Y:S01]  /*1880*/  STL [R1+0x400], RZ ;  /* 0x000400ff01007387 */ /* 0x000fe20000100800 */
[----:B------:R-:W-:Y:S01]  /*1890*/  CS2R R4, SRZ ;  /* 0x0000000000047805 */ /* 0x000fe2000001ff00 */
[----:B------:R-:W-:Y:S01]  /*18a0*/  IMAD.MOV.U32 R3, RZ, RZ, RZ ;  /* 0x000000ffff037224 */ /* 0x000fe200078e00ff */
[----:B------:R-:W-:Y:S01]  /*18b0*/  CS2R R24, SRZ ;  /* 0x0000000000187805 */ /* 0x000fe2000001ff00 */
[----:B------:R-:W-:Y:S01]  /*18c0*/  STL [R1+0x3fc], RZ ;  /* 0x0003fcff01007387 */ /* 0x000fe20000100800 */
[----:B------:R-:W-:-:S02]  /*18d0*/  CS2R R26, SRZ ;  /* 0x00000000001a7805 */ /* 0x000fc4000001ff00 */
[----:B------:R-:W-:Y:S02]  /*18e0*/  CS2R R28, SRZ ;  /* 0x00000000001c7805 */ /* 0x000fe4000001ff00 */
[----:B------:R-:W-:Y:S01]  /*18f0*/  CS2R R30, SRZ ;  /* 0x00000000001e7805 */ /* 0x000fe2000001ff00 */
[----:B------:R-:W-:Y:S01]  /*1900*/  STL [R1+0x3f8], RZ ;  /* 0x0003f8ff01007387 */ /* 0x000fe20000100800 */
[----:B------:R-:W-:Y:S02]  /*1910*/  CS2R R32, SRZ ;  /* 0x0000000000207805 */ /* 0x000fe4000001ff00 */
[----:B------:R-:W-:Y:S02]  /*1920*/  CS2R R34, SRZ ;  /* 0x0000000000227805 */ /* 0x000fe4000001ff00 */
        /* <DEDUP_REMOVED lines=77> */
[----:B------:R-:W-:Y:S04]  /*1e00*/  STL [R1+0x3a8], RZ ;  /* 0x0003a8ff01007387 */ /* 0x000fe80000100800 */
        /* <DEDUP_REMOVED lines=106> */
[----:B------:R-:W-:Y:S04]  /*24b0*/  STL [R1], RZ ;  /* 0x000000ff01007387 */ /* 0x000fe80000100800 */
        /* <DEDUP_REMOVED lines=39> */
[----:B------:R-:W-:Y:S01]  /*2730*/  STL [R1+0xa0], RZ ;  /* 0x0000a0ff01007387 */ /* 0x000fe20000100800 */
[----:B------:R-:W0:Y:S03]  /*2740*/  S2R R0, SR_TID.X ;  /* 0x0000000000007919 */ /* 0x000e260000002100 */
        /* <DEDUP_REMOVED lines=8> */
[----:B0-----:R-:W-:-:S03]  /*27d0*/  LOP3.LUT R0, R0, 0x80, RZ, 0xc0, !PT ;  /* 0x0000008000007812 */ /* 0x001fc600078ec0ff */
[----:B------:R-:W-:Y:S01]  /*27e0*/  STL [R1+0xc4], RZ ;  /* 0x0000c4ff01007387 */ /* 0x000fe20000100800 */
[----:B------:R-:W-:-:S03]  /*27f0*/  SHF.R.U32.HI R0, RZ, 0x7, R0 ;  /* 0x00000007ff007819 */ /* 0x000fc60000011600 */
        /* <DEDUP_REMOVED lines=33> */
[----:B------:R-:W0:Y:S04]  /*2a10*/  SHFL.IDX PT, R0, R0, RZ, 0x1f ;  /* 0x00001fff00007589 */ /* 0x000e2800000e0000 */
[----:B------:R1:W-:Y:S04]  /*2a20*/  STL [R1+0x14c], RZ ;  /* 0x00014cff01007387 */ /* 0x0003e80000100800 */
[----:B------:R1:W-:Y:S04]  /*2a30*/  STL [R1+0x150], RZ ;  /* 0x000150ff01007387 */ /* 0x0003e80000100800 */
[----:B------:R1:W-:Y:S04]  /*2a40*/  STL [R1+0x154], RZ ;  /* 0x000154ff01007387 */ /* 0x0003e80000100800 */
[----:B------:R1:W-:Y:S04]  /*2a50*/  STL [R1+0x158], RZ ;  /* 0x000158ff01007387 */ /* 0x0003e80000100800 */
[----:B------:R1:W-:Y:S04]  /*2a60*/  STL [R1+0x15c], RZ ;  /* 0x00015cff01007387 */ /* 0x0003e80000100800 */
[----:B------:R1:W-:Y:S01]  /*2a70*/  STL [R1+0x160], RZ ;  /* 0x000160ff01007387 */ /* 0x0003e20000100800 */
[----:B0-----:R-:W-:Y:S01]  /*2a80*/  R2UR UR12, R0 ;  /* 0x00000000000c72ca */ /* 0x001fe200000e0000 */
[----:B------:R-:W-:-:S02]  /*2a90*/  IMAD.U32 R0, RZ, RZ, UR4 ;  /* 0x00000004ff007e24 */ /* 0x000fc4000f8e00ff */
[----:B------:R1:W-:Y:S04]  /*2aa0*/  STL [R1+0x164], RZ ;  /* 0x000164ff01007387 */ /* 0x0003e80000100800 */
[----:B------:R1:W-:Y:S04]  /*2ab0*/  STL [R1+0x168], RZ ;  /* 0x000168ff01007387 */ /* 0x0003e80000100800 */
[----:B------:R1:W-:Y:S02]  /*2ac0*/  STL [R1+0x16c], RZ ;  /* 0x00016cff01007387 */ /* 0x0003e40000100800 */
[----:B------:R-:W-:-:S02]  /*2ad0*/  ULEA.HI UR11, UR12, UR12, URZ, 0x1 ;  /* 0x0000000c0c0b7291 */ /* 0x000fc4000f8f083f */
[----:B------:R1:W-:Y:S02]  /*2ae0*/  STL [R1+0x170], RZ ;  /* 0x000170ff01007387 */ /* 0x0003e40000100800 */
[----:B------:R-:W-:Y:S02]  /*2af0*/  ULOP3.LUT UR16, UR11, 0xffffe, URZ, 0xc0, !UPT ;  /* 0x000ffffe0b107892 */ /* 0x000fe4000f8ec03f */
[----:B------:R1:W-:Y:S01]  /*2b00*/  STL [R1+0x174], RZ ;  /* 0x000174ff01007387 */ /* 0x0003e20000100800 */
[----:B--2---:R-:W-:Y:S02]  /*2b10*/  ULEA UR11, UR18, UR17, 0x18 ;  /* 0x00000011120b7291 */ /* 0x004fe4000f8ec03f */
[----:B------:R-:W-:Y:S01]  /*2b20*/  UIADD3 UR16, UR12, -UR16, URZ ;  /* 0x800000100c107290 */ /* 0x000fe2000fffe03f */
[----:B------:R1:W-:Y:S03]  /*2b30*/  STL [R1+0x178], RZ ;  /* 0x000178ff01007387 */ /* 0x0003e60000100800 */
[----:B------:R-:W-:Y:S01]  /*2b40*/  ULEA UR16, UR16, UR11, 0xc ;  /* 0x0000000b10107291 */ /* 0x000fe2000f8e603f */
[----:B------:R1:W-:Y:S03]  /*2b50*/  STL [R1+0x17c], RZ ;  /* 0x00017cff01007387 */ /* 0x0003e60000100800 */
[----:B------:R-:W-:Y:S01]  /*2b60*/  UIADD3 UR16, UR16, 0x180, URZ ;  /* 0x0000018010107890 */ /* 0x000fe2000fffe03f */
[----:B------:R1:W-:Y:S03]  /*2b70*/  STL [R1+0x180], RZ ;  /* 0x000180ff01007387 */ /* 0x0003e60000100800 */
[----:B------:R-:W-:Y:S01]  /*2b80*/  USHF.R.U32.HI UR12, URZ, 0x4, UR16 ;  /* 0x000000043f0c7899 */ /* 0x000fe20008011610 */
[----:B------:R1:W-:Y:S03]  /*2b90*/  STL [R1+0x184], RZ ;  /* 0x000184ff01007387 */ /* 0x0003e60000100800 */
[----:B------:R-:W-:Y:S01]  /*2ba0*/  ULOP3.LUT UR12, UR12, 0x3fff, URZ, 0xc0, !UPT ;  /* 0x00003fff0c0c7892 */ /* 0x000fe2000f8ec03f */
[----:B------:R1:W-:Y:S04]  /*2bb0*/  STL [R1+0x188], RZ ;  /* 0x000188ff01007387 */ /* 0x0003e80000100800 */
        /* <DEDUP_REMOVED lines=28> */
[----:B------:R1:W-:Y:S01]  /*2d80*/  STL [R1+0x1fc], RZ ;  /* 0x0001fcff01007387 */ /* 0x0003e20000100800 */
[----:B------:R-:W-:Y:S05]  /*2d90*/  @!P0 BRA `(.L_x_17) ;  /* 0x0000004000c08947 */ /* 0x000fea0003800000 */
[----:B------:R-:W-:-:S06]  /*2da0*/  UISETP.NE.AND UP0, UPT, UR22, 0x3, UPT ;  /* 0x000000031600788c */ /* 0x000fcc000bf05270 */
[----:B------:R-:W-:-:S13]  /*2db0*/  PLOP3.LUT P1, PT, PT, PT, UP0, 0x80, 0x0 ;  /* 0x000000000000781c */ /* 0x000fda0003f2f008 */
[----:B------:R-:W-:Y:S05]  /*2dc0*/  @!P1 BRA `(.L_x_18) ;  /* 0x0000000000049947 */ /* 0x000fea0003800000 */
[----:B------:R-:W-:Y:S01]  /*2dd0*/  BPT.TRAP 0x1 ;  /* 0x000000040000795c */ /* 0x000fe20000300000 */
.L_x_18:
[----:B------:R-:W-:Y:S01]  /*2de0*/  ULEA UR6, UR5, UR11, 0x3 ;  /* 0x0000000b05067291 */ /* 0x000fe2000f8e183f */
[----:B------:R-:W-:-:S05]  /*2df0*/  IMAD.U32 R0, RZ, RZ, UR4 ;  /* 0x00000004ff007e24 */ /* 0x000fca000f8e00ff */
[----:B------:R-:W-:-:S04]  /*2e00*/  SHF.L.U32 R0, R0, 0x1f, RZ ;  /* 0x0000001f00007819 */ /* 0x000fc800000006ff */
[----:B------:R0:W2:Y:S01]  /*2e10*/  SYNCS.PHASECHK.TRANS64.TRYWAIT P0, [UR6], R0 ;  /* 0x00000000ff0075a7 */ /* 0x0000a20008000146 */
[----:B------:R-:W-:Y:S05]  /*2e20*/  @!P1 BRA `(.L_x_19) ;  /* 0x0000000000049947 */ /* 0x000fea0003800000 */
[----:B------:R-:W-:Y:S01]  /*2e30*/  BPT.TRAP 0x1 ;  /* 0x000000040000795c */ /* 0x000fe20000300000 */
.L_x_19:
[----:B--2---:R-:W-:Y:S05]  /*2e40*/  @P0 BRA `(.L_x_20) ;  /* 0x0000000000080947 */ /* 0x004fea0003800000 */
[----:B------:R-:W2:Y:S02]  /*2e50*/  SYNCS.PHASECHK.TRANS64.TRYWAIT P0, [UR6], R0 ;  /* 0x00000000ff0075a7 */ /* 0x000ea40008000146 */
[----:B--2---:R-:W-:Y:S05]  /*2e60*/  @!P0 BRA `(.L_x_21) ;  /* 0x0000022800448947 */ /* 0x004fea0003800000 */
.L_x_20:
[----:B------:R-:W-:Y:S01]  /*2e70*/  UIADD3 UR6, UR11, 0x1c180, URZ ;  /* 0x0001c1800b067890 */ /* 0x000fe2000fffe03f */
[----:B------:R-:W-:Y:S01]  /*2e80*/  WARPGROUP.ARRIVE ;  /* 0x00000000000079c5 */ /* 0x000fe20000000000 */
[----:B------:R-:W-:Y:S02]  /*2e90*/  ULOP3.LUT UR7, UR12, 0x10000, URZ, 0xfc, !UPT ;  /* 0x000100000c077892 */ /* 0x000fe4000f8efc3f */
[----:B------:R-:W-:Y:S02]  /*2ea0*/  USHF.R.U32.HI UR6, URZ, 0x4, UR6 ;  /* 0x000000043f067899 */ /* 0x000fe40008011606 */
[----:B------:R-:W-:Y:S02]  /*2eb0*/  ULEA UR7, UR5, UR7, 0xa ;  /* 0x0000000705077291 */ /* 0x000fe4000f8e503f */
[----:B------:R-:W-:Y:S01]  /*2ec0*/  ULOP3.LUT UR6, UR6, 0x3fff, URZ, 0xc0, !UPT ;  /* 0x00003fff06067892 */ /* 0x000fe2000f8ec03f */
[----:B------:R-:W-:Y:S01]  /*2ed0*/  UMOV UR17, 0x80000020 ;  /* 0x8000002000117882 */ /* 0x000fe20000000000 */
[----:B------:R-:W-:-:S02]  /*2ee0*/  UMOV UR19, 0x80000020 ;  /* 0x8000002000137882 */ /* 0x000fc40000000000 */
[----:B------:R-:W-:Y:S01]  /*2ef0*/  ULOP3.LUT UR6, UR6, 0x10000, URZ, 0xfc, !UPT ;  /* 0x0001000006067892 */ /* 0x000fe2000f8efc3f */
[----:B------:R-:W-:-:S03]  /*2f00*/  UMOV UR16, UR7 ;  /* 0x0000000700107c82 */ /* 0x000fc60008000000 */
[----:B------:R-:W-:-:S03]  /*2f10*/  ULEA UR8, UR5, UR6, 0xa ;  /* 0x0000000605087291 */ /* 0x000fc6000f8e503f */
[----:B------:R-:W-:-:S04]  /*2f20*/  UMOV UR6, 0x2 ;  /* 0x0000000200067882 */ /* 0x000fc80000000000 */
[----:B------:R-:W-:Y:S02]  /*2f30*/  UMOV UR18, UR8 ;  /* 0x0000000800127c82 */ /* 0x000fe40008000000 */
[----:B------:R-:W-:Y:S01]  /*2f40*/  QGMMA.64x256x32.F32.E5M2.E5M2 R24, gdesc[UR16], RZ, !UPT, gsb0 ;  /* 0x03e00000101879f3 */ /* 0x000fe2000c0038ff */
[----:B------:R-:W-:Y:S01]  /*2f50*/  UIADD3 UR16, UR7, 0x200, URZ ;  /* 0x0000020007107890 */ /* 0x000fe2000fffe03f */
[----:B------:R-:W-:Y:S01]  /*2f60*/  UMOV UR17, 0x80000020 ;  /* 0x8000002000117882 */ /* 0x000fe20000000000 */
[----:B------:R-:W-:Y:S02]  /*2f70*/  WARPGROUP.DEPBAR.LE gsb0, 0x0 ;  /* 0x00008000000079c5 */ /* 0x000fe40000010000 */
[----:B------:R-:W-:Y:S04]  /*2f80*/  STL.64 [R1], R24 ;  /* 0x0000001801007387 */ /* 0x000fe80000100a00 */
[----:B------:R-:W-:Y:S04]  /*2f90*/  STL.64 [R1+0x8], R26 ;  /* 0x0000081a01007387 */ /* 0x000fe80000100a00 */
        /* <DEDUP_REMOVED lines=61> */
[----:B------:R3:W-:Y:S02]  /*3370*/  STL.64 [R1+0x1f8], R150 ;  /* 0x0001f89601007387 */ /* 0x0007e40000100a00 */
[----:B---3--:R-:W-:-:S06]  /*3380*/  WARPGROUP.ARRIVE ;  /* 0x00000000000079c5 */ /* 0x008fcc0000000000 */
[----:B------:R-:W-:Y:S03]  /*3390*/  QGMMA.64x256x32.F32.E5M2.E5M2 R24, gdesc[UR16], RZ, !UPT, gsb0 ;  /* 0x03e00000101879f3 */ /* 0x000fe6000c0038ff */
[----:B------:R-:W-:Y:S02]  /*33a0*/  WARPGROUP.DEPBAR.LE gsb0, 0x0 ;  /* 0x00008000000079c5 */ /* 0x000fe40000010000 */
        /* <DEDUP_REMOVED lines=21> */
[----:B------:R3:W-:Y:S04]  /*3500*/  STL.64 [R1+0x478], R108 ;  /* 0x0004786c01007387 */ /* 0x0007e80000100a00 */
        /* <DEDUP_REMOVED lines=70> */
[----:B---3--:R-:W3:Y:S04]  /*3970*/  LDL.LU.64 R108, [R1] ;  /* 0x00000000016c7983 */ /* 0x008ee80000300a00 */
[----:B------:R-:W3:Y:S04]  /*3980*/  LDL.LU.64 R110, [R1+0x8] ;  /* 0x00000800016e7983 */ /* 0x000ee80000300a00 */
        /* <DEDUP_REMOVED lines=61> */
[----:B------:R-:W3:Y:S01]  /*3d60*/  LDL.LU.64 R234, [R1+0x1f8] ;  /* 0x0001f80001ea7983 */ /* 0x000ee20000300a00 */
[----:B------:R-:W-:-:S02]  /*3d70*/  UIADD3 UR16, UR7, 0x2, URZ ;  /* 0x0000000207107890 */ /* 0x000fc4000fffe03f */
[----:B------:R-:W-:Y:S01]  /*3d80*/  UIADD3 UR18, UR8, 0x2, URZ ;  /* 0x0000000208127890 */ /* 0x000fe2000fffe03f */
[----:B------:R-:W-:Y:S01]  /*3d90*/  STL [R1+0x338], RZ ;  /* 0x000338ff01007387 */ /* 0x000fe20000100800 */
[----:B------:R-:W-:Y:S01]  /*3da0*/  UMOV UR17, 0x80000020 ;  /* 0x8000002000117882 */ /* 0x000fe20000000000 */
[----:B------:R-:W-:Y:S02]  /*3db0*/  UMOV UR19, 0x80000020 ;  /* 0x8000002000137882 */ /* 0x000fe40000000000 */
        /* <DEDUP_REMOVED lines=25> */
[----:B---3--:R-:W-:-:S06]  /*3f50*/  WARPGROUP.ARRIVE ;  /* 0x00000000000079c5 */ /* 0x008fcc0000000000 */
[----:B------:R-:W-:Y:S03]  /*3f60*/  QGMMA.64x256x32.F32.E5M2.E5M2 R108, gdesc[UR16], R108, gsb0 ;  /* 0x03e00000106c79f3 */ /* 0x000fe6000800386c */
[----:B------:R-:W-:Y:S02]  /*3f70*/  WARPGROUP.DEPBAR.LE gsb0, 0x0 ;  /* 0x00008000000079c5 */ /* 0x000fe40000010000 */
[----:B------:R-:W-:Y:S01]  /*3f80*/  STL.64 [R1], R108 ;  /* 0x0000006c01007387 */ /* 0x000fe20000100a00 */
[----:B------:R-:W-:Y:S01]  /*3f90*/  UIADD3 UR16, UR7, 0x202, URZ ;  /* 0x0000020207107890 */ /* 0x000fe2000fffe03f */
[----:B------:R-:W-:Y:S02]  /*3fa0*/  IMAD.MOV.U32 R2, RZ, RZ, R234 ;  /* 0x000000ffff027224 */ /* 0x000fe400078e00ea */
[----:B------:R-:W-:Y:S01]  /*3fb0*/  STL.64 [R1+0x8], R110 ;  /* 0x0000086e01007387 */ /* 0x000fe20000100a00 */
[----:B------:R-:W-:Y:S01]  /*3fc0*/  UMOV UR17, 0x80000020 ;  /* 0x8000002000117882 */ /* 0x000fe20000000000 */
[----:B------:R-:W-:Y:S01]  /*3fd0*/  ULDC UR7, c[0x0][0x50c] ;  /* 0x0001430000077ab9 */ /* 0x000fe20000000800 */
[----:B0-2---:R-:W-:Y:S01]  /*3fe0*/  IMAD.MOV.U32 R0, RZ, RZ, R235 ;  /* 0x000000ffff007224 */ /* 0x005fe200078e00eb */
        /* <DEDUP_REMOVED lines=62> */
[----:B0-----:R-:W3:Y:S04]  /*43d0*/  LDL.LU.64 R150, [R1+0x520] ;  /* 0x0005200001967983 */ /* 0x001ee80000300a00 */
        /* <DEDUP_REMOVED lines=21> */
[----:B------:R-:W-:Y:S01]  /*4530*/  UISETP.NE.AND UP0, UPT, UR7, 0x2, UPT ;  /* 0x000000020700788c */ /* 0x000fe2000bf05270 */
[----:B------:R-:W-:-:S02]  /*4540*/  CS2R R236, SRZ ;  /* 0x0000000000ec7805 */ /* 0x000fc4000001ff00 */
[----:B--2---:R-:W-:Y:S01]  /*4550*/  CS2R R234, SRZ ;  /* 0x0000000000ea7805 */ /* 0x004fe2000001ff00 */
[----:B------:R0:W-:Y:S01]  /*4560*/  STL [R1+0x2d0], RZ ;  /* 0x0002d0ff01007387 */ /* 0x0001e20000100800 */
[----:B------:R-:W-:Y:S01]  /*4570*/  USEL UR7, URZ, 0x1, UP0 ;  /* 0x000000013f077887 */ /* 0x000fe20008000000 */
[----:B------:R-:W-:Y:S02]  /*4580*/  CS2R R232, SRZ ;  /* 0x0000000000e87805 */ /* 0x000fe4000001ff00 */
[----:B------:R-:W-:Y:S01]  /*4590*/  CS2R R230, SRZ ;  /* 0x0000000000e67805 */ /* 0x000fe2000001ff00 */
[----:B------:R0:W-:Y:S01]  /*45a0*/  STL [R1+0x2cc], RZ ;  /* 0x0002ccff01007387 */ /* 0x0001e20000100800 */
[----:B------:R-:W-:Y:S02]  /*45b0*/  CS2R R228, SRZ ;  /* 0x0000000000e47805 */ /* 0x000fe4000001ff00 */
[----:B------:R-:W-:Y:S02]  /*45c0*/  CS2R R226, SRZ ;  /* 0x0000000000e27805 */ /* 0x000fe4000001ff00 */
[----:B------:R-:W-:Y:S01]  /*45d0*/  ISETP.NE.AND P0, PT, RZ, UR7, PT ;  /* 0x00000007ff007c0c */ /* 0x000fe2000bf05270 */
[----:B------:R0:W-:Y:S01]  /*45e0*/  STL [R1+0x2c8], RZ ;  /* 0x0002c8ff01007387 */ /* 0x0001e20000100800 */
[----:B------:R-:W-:-:S02]  /*45f0*/  CS2R R224, SRZ ;  /* 0x0000000000e07805 */ /* 0x000fc4000001ff00 */
[----:B------:R-:W-:Y:S02]  /*4600*/  CS2R R222, SRZ ;  /* 0x0000000000de7805 */ /* 0x000fe4000001ff00 */
[----:B------:R-:W-:Y:S01]  /*4610*/  CS2R R220, SRZ ;  /* 0x0000000000dc7805 */ /* 0x000fe2000001ff00 */
[----:B------:R0:W-:Y:S01]  /*4620*/  STL [R1+0x2c4], RZ ;  /* 0x0002c4ff01007387 */ /* 0x0001e20000100800 */
[----:B------:R-:W-:Y:S02]  /*4630*/  CS2R R218, SRZ ;  /* 0x0000000000da7805 */ /* 0x000fe4000001ff00 */
[----:B------:R-:W-:Y:S02]  /*4640*/  CS2R R216, SRZ ;  /* 0x0000000000d87805 */ /* 0x000fe4000001ff00 */
[----:B------:R-:W-:Y:S01]  /*4650*/  CS2R R214, SRZ ;  /* 0x0000000000d67805 */ /* 0x000fe2000001ff00 */
        /* <DEDUP_REMOVED lines=54> */
[----:B------:R-:W-:Y:S01]  /*49c0*/  CS2R R4, SRZ ;  /* 0x0000000000047805 */ /* 0x000fe2000001ff00 */
[----:B------:R-:W-:Y:S01]  /*49d0*/  IMAD.MOV.U32 R3, RZ, RZ, RZ ;  /* 0x000000ffff037224 */ /* 0x000fe200078e00ff */
        /* <DEDUP_REMOVED lines=35> */
[----:B---3--:R-:W-:-:S06]  /*4c10*/  WARPGROUP.ARRIVE ;  /* 0x00000000000079c5 */ /* 0x008fcc0000000000 */
[----:B------:R-:W-:Y:S03]  /*4c20*/  QGMMA.64x256x32.F32.E5M2.E5M2 R24, gdesc[UR16], R24, gsb0 ;  /* 0x03e00000101879f3 */ /* 0x000fe60008003818 */
[----:B------:R-:W-:Y:S02]  /*4c30*/  WARPGROUP.DEPBAR.LE gsb0, 0x0 ;  /* 0x00008000000079c5 */ /* 0x000fe40000010000 */
[----:B0-----:R-:W-:Y:S05]  /*4c40*/  @!P0 BRA `(.L_x_22) ;  /* 0x0000002000f88947 */ /* 0x001fea0003800000 */
[----:B------:R-:W2:Y:S04]  /*4c50*/  LDL R3, [R1] ;  /* 0x0000000001037983 */ /* 0x000ea80000100800 */
[----:B------:R-:W3:Y:S04]  /*4c60*/  LDL R4, [R1+0x4] ;  /* 0x0000040001047983 */ /* 0x000ee80000100800 */
[----:B------:R-:W4:Y:S04]  /*4c70*/  LDL R5, [R1+0x8] ;  /* 0x0000080001057983 */ /* 0x000f280000100800 */
[----:B------:R-:W5:Y:S04]  /*4c80*/  LDL R6, [R1+0xc] ;  /* 0x00000c0001067983 */ /* 0x000f680000100800 */
        /* <DEDUP_REMOVED lines=101> */
[----:B------:R0:W-:Y:S04]  /*52e0*/  STL [R1+0x4c4], R131 ;  /* 0x0004c48301007387 */ /* 0x0001e80000100800 */
[----:B0-----:R-:W5:Y:S04]  /*52f0*/  LDL R131, [R1+0x1a4] ;  /* 0x0001a40001837983 */ /* 0x001f680000100800 */
        /* <DEDUP_REMOVED lines=39> */
[----:B0-----:R-:W5:Y:S01]  /*5570*/  LDL R151, [R1+0x1f4] ;  /* 0x0001f40001977983 */ /* 0x001f620000100800 */
[----:B------:R-:W-:-:S01]  /*5580*/  FADD R2, RZ, R2 ;  /* 0x00000002ff027221 */ /* 0x000fc20000000000 */
[----:B------:R-:W-:Y:S01]  /*5590*/  FADD R0, RZ, R0 ;  /* 0x00000000ff007221 */ /* 0x000fe20000000000 */
[----:B--2---:R-:W-:-:S01]  /*55a0*/  FADD R3, RZ, R3 ;  /* 0x00000003ff037221 */ /* 0x004fc20000000000 */
[----:B---3--:R-:W-:Y:S01]  /*55b0*/  FADD R4, RZ, R4 ;  /* 0x00000004ff047221 */ /* 0x008fe20000000000 */
[----:B----4-:R-:W-:-:S01]  /*55c0*/  FADD R5, RZ, R5 ;  /* 0x00000005ff057221 */ /* 0x010fc20000000000 */
[----:B-----5:R-:W-:Y:S01]  /*55d0*/  FADD R6, RZ, R6 ;  /* 0x00000006ff067221 */ /* 0x020fe20000000000 */
[----:B------:R-:W-:-:S01]  /*55e0*/  FADD R7, RZ, R7 ;  /* 0x00000007ff077221 */ /* 0x000fc20000000000 */
[----:B------:R-:W-:Y:S01]  /*55f0*/  FADD R8, RZ, R8 ;  /* 0x00000008ff087221 */ /* 0x000fe20000000000 */
        /* <DEDUP_REMOVED lines=13> */
[----:B------:R-:W2:Y:S01]  /*56d0*/  LDL.LU R131, [R1+0x4c4] ;  /* 0x0004c40001837983 */ /* 0x000ea20000300800 */
        /* <DEDUP_REMOVED lines=13> */
[----:B------:R-:W3:Y:S01]  /*57b0*/  LDL.LU R132, [R1+0x4c0] ;  /* 0x0004c00001847983 */ /* 0x000ee20000300800 */
        /* <DEDUP_REMOVED lines=16> */
[----:B------:R0:W-:Y:S01]  /*58c0*/  STL [R1+0x200], R133 ;  /* 0x0002008501007387 */ /* 0x0001e20000100800 */
        /* <DEDUP_REMOVED lines=9> */
[----:B0-----:R-:W4:Y:S01]  /*5960*/  LDL.LU R133, [R1+0x4bc] ;  /* 0x0004bc0001857983 */ /* 0x001f220000300800 */
[----:B------:R-:W-:-:S01]  /*5970*/  FADD R184, RZ, R184 ;  /* 0x000000b8ffb87221 */ /* 0x000fc20000000000 */
[----:B------:R-:W-:Y:S01]  /*5980*/  FADD R185, RZ, R185 ;  /* 0x000000b9ffb97221 */ /* 0x000fe20000000000 */
[----:B------:R-:W-:-:S01]  /*5990*/  FADD R186, RZ, R186 ;  /* 0x000000baffba7221 */ /* 0x000fc20000000000 */
        /* <DEDUP_REMOVED lines=10> */
[----:B0-----:R-:W5:Y:S01]  /*5a40*/  LDL.LU R134, [R1+0x4b8] ;  /* 0x0004b80001867983 */ /* 0x001f620000300800 */
        /* <DEDUP_REMOVED lines=52> */
[----:B0-----:R-:W5:Y:S04]  /*5d90*/  LDL.LU R138, [R1+0x4a8] ;  /* 0x0004a800018a7983 */ /* 0x001f680000300800 */
[----:B------:R0:W-:Y:S01]  /*5da0*/  STL [R1+0x218], R139 ;  /* 0x0002188b01007387 */ /* 0x0001e20000100800 */
[----:B------:R-:W-:-:S03]  /*5db0*/  FADD R140, RZ, R140 ;  /* 0x0000008cff8c7221 */ /* 0x000fc60000000000 */
        /* <DEDUP_REMOVED lines=34> */
[----:B------:R0:W-:Y:S04]  /*5fe0*/  STL [R1+0x248], R151 ;  /* 0x0002489701007387 */ /* 0x0001e80000100800 */
[----:B0-----:R-:W5:Y:S04]  /*5ff0*/  LDL.LU R151, [R1+0x474] ;  /* 0x0004740001977983 */ /* 0x001f680000300800 */
[----:B------:R0:W-:Y:S04]  /*6000*/  STL [R1+0x24c], R2 ;  /* 0x00024c0201007387 */ /* 0x0001e80000100800 */
[----:B------:R1:W-:Y:S01]  /*6010*/  STL [R1+0x250], R0 ;  /* 0x0002500001007387 */ /* 0x0003e20000100800 */
[----:B0-----:R-:W-:-:S01]  /*6020*/  FADD R2, RZ, R24 ;  /* 0x00000018ff027221 */ /* 0x001fc20000000000 */
[----:B-1----:R-:W-:-:S04]  /*6030*/  FADD R0, RZ, R25 ;  /* 0x00000019ff007221 */ /* 0x002fc80000000000 */
        /* <DEDUP_REMOVED lines=211> */
[----:B--2---:R-:W-:-:S04]  /*6d70*/  FADD R0, RZ, R131 ;  /* 0x00000083ff007221 */ /* 0x004fc80000000000 */
[----:B------:R3:W-:Y:S04]  /*6d80*/  STL [R1+0x3fc], R2 ;  /* 0x0003fc0201007387 */ /* 0x0007e80000100800 */
[----:B------:R4:W-:Y:S01]  /*6d90*/  STL [R1+0x400], R0 ;  /* 0x0004000001007387 */ /* 0x0009e20000100800 */
[----:B---3--:R-:W-:-:S01]  /*6da0*/  FADD R2, RZ, R132 ;  /* 0x00000084ff027221 */ /* 0x008fc20000000000 */
[----:B----4-:R-:W-:-:S04]  /*6db0*/  FADD R0, RZ, R133 ;  /* 0x00000085ff007221 */ /* 0x010fc80000000000 */
[----:B------:R5:W-:Y:S04]  /*6dc0*/  STL [R1+0x404], R2 ;  /* 0x0004040201007387 */ /* 0x000be80000100800 */
[----:B------:R0:W-:Y:S01]  /*6dd0*/  STL [R1+0x408], R0 ;  /* 0x0004080001007387 */ /* 0x0001e20000100800 */
[----:B-----5:R-:W-:-:S01]  /*6de0*/  FADD R2, RZ, R134 ;  /* 0x00000086ff027221 */ /* 0x020fc20000000000 */
[----:B0-----:R-:W-:-:S04]  /*6df0*/  FADD R0, RZ, R135 ;  /* 0x00000087ff007221 */ /* 0x001fc80000000000 */
        /* <DEDUP_REMOVED lines=34> */
[----:B------:R-:W-:-:S05]  /*7020*/  UMOV UR6, URZ ;  /* 0x0000003f00067c82 */ /* 0x000fca0008000000 */
.L_x_22:
[----:B------:R-:W-:-:S04]  /*7030*/  UIADD3 UR23, UR5, 0x1, URZ ;  /* 0x0000000105177890 */ /* 0x000fc8000fffe03f */
[----:B------:R-:W-:-:S04]  /*7040*/  UISETP.NE.AND UP0, UPT, UR23, 0x7, UPT ;  /* 0x000000071700788c */ /* 0x000fc8000bf05270 */
[----:B------:R-:W-:Y:S02]  /*7050*/  USEL UR8, URZ, 0x1, UP0 ;  /* 0x000000013f087887 */ /* 0x000fe40008000000 */
[----:B------:R-:W-:Y:S02]  /*7060*/  USEL UR23, UR23, URZ, UP0 ;  /* 0x0000003f17177287 */ /* 0x000fe40008000000 */
[----:B------:R-:W-:-:S06]  /*7070*/  ULOP3.LUT UR8, UR4, UR8, URZ, 0x3c, !UPT ;  /* 0x0000000804087292 */ /* 0x000fcc000f8e3c3f */
[----:B0-----:R-:W-:Y:S01]  /*7080*/  IMAD.U32 R0, RZ, RZ, UR8 ;  /* 0x00000008ff007e24 */ /* 0x001fe2000f8e00ff */
[----:B------:R-:W-:-:S06]  /*7090*/  UMOV UR8, 0x1 ;  /* 0x0000000100087882 */ /* 0x000fcc0000000000 */
.L_x_17:
[----:B------:R-:W-:-:S04]  /*70a0*/  UISETP.LT.AND UP0, UPT, UR9, 0x1, UPT ;  /* 0x000000010900788c */ /* 0x000fc8000bf01270 */
[----:B------:R-:W-:-:S04]  /*70b0*/  USEL UR16, UR9, 0x1, UP0 ;  /* 0x0000000109107887 */ /* 0x000fc80008000000 */
[----:B------:R-:W-:-:S04]  /*70c0*/  UIADD3 UR16, UR9, -UR16, URZ ;  /* 0x8000001009107290 */ /* 0x000fc8000fffe03f */
[----:B------:R-:W-:-:S06]  /*70d0*/  UISETP.GE.AND UP0, UPT, UR16, 0x1, UPT ;  /* 0x000000011000788c */ /* 0x000fcc000bf06270 */
[----:B------:R-:W-:-:S13]  /*70e0*/  PLOP3.LUT P0, PT, PT, PT, UP0, 0x80, 0x0 ;  /* 0x000000000000781c */ /* 0x000fda0003f0f008 */
[----:B------:R-:W-:Y:S05]  /*70f0*/  @!P0 BRA `(.L_x_23) ;  /* 0x0000006000688947 */ /* 0x000fea0003800000 */
[----:B------:R-:W-:Y:S01]  /*7100*/  UMOV UR24, UR16 ;  /* 0x0000001000187c82 */ /* 0x000fe20008000000 */
[----:B------:R-:W-:Y:S01]  /*7110*/  UMOV UR25, UR5 ;  /* 0x0000000500197c82 */ /* 0x000fe20008000000 */
[----:B------:R-:W-:-:S05]  /*7120*/  ULDC UR26, c[0x0][0x50c] ;  /* 0x00014300001a7ab9 */ /* 0x000fca0000000800 */
.L_x_31:
[----:B------:R-:W-:-:S06]  /*7130*/  UISETP.NE.AND UP0, UPT, UR22, 0x3, UPT ;  /* 0x000000031600788c */ /* 0x000fcc000bf05270 */
[----:B------:R-:W-:-:S13]  /*7140*/  PLOP3.LUT P1, PT, PT, PT, UP0, 0x80, 0x0 ;  /* 0x000000000000781c */ /* 0x000fda0003f2f008 */
[----:B------:R-:W-:Y:S05]  /*7150*/  @!P1 BRA `(.L_x_24) ;  /* 0x0000000000049947 */ /* 0x000fea0003800000 */
[----:B------:R-:W-:Y:S01]  /*7160*/  BPT.TRAP 0x1 ;  /* 0x000000040000795c */ /* 0x000fe20000300000 */
.L_x_24:
[----:B------:R-:W0:Y:S01]  /*7170*/  S2UR UR16, SR_CgaCtaId ;  /* 0x00000000001079c3 */ /* 0x000e220000008800 */
[----:B------:R-:W-:Y:S01]  /*7180*/  UMOV UR11, 0x400 ;  /* 0x00000400000b7882 */ /* 0x000fe20000000000 */
[----:B------:R-:W-:Y:S01]  /*7190*/  SHF.L.U32 R2, R0, 0x1f, RZ ;  /* 0x0000001f00027819 */ /* 0x000fe200000006ff */
[----:B0-----:R-:W-:-:S04]  /*71a0*/  ULEA UR11, UR16, UR11, 0x18 ;  /* 0x0000000b100b7291 */ /* 0x001fc8000f8ec03f */
[----:B------:R-:W-:-:S09]  /*71b0*/  ULEA UR16, UR23, UR11, 0x3 ;  /* 0x0000000b17107291 */ /* 0x000fd2000f8e183f */
[----:B------:R0:W2:Y:S01]  /*71c0*/  SYNCS.PHASECHK.TRANS64.TRYWAIT P0, [UR16], R2 ;  /* 0x00000002ff0075a7 */ /* 0x0000a20008000150 */
[----:B------:R-:W-:Y:S05]  /*71d0*/  @!P1 BRA `(.L_x_25) ;  /* 0x0000000000049947 */ /* 0x000fea0003800000 */
[----:B------:R-:W-:Y:S01]  /*71e0*/  BPT.TRAP 0x1 ;  /* 0x000000040000795c */ /* 0x000fe20000300000 */
.L_x_25:
[----:B--2---:R-:W-:Y:S05]  /*71f0*/  @P0 BRA `(.L_x_26) ;  /* 0x0000000000080947 */ /* 0x004fea0003800000 */
[----:B------:R-:W2:Y:S02]  /*7200*/  SYNCS.PHASECHK.TRANS64.TRYWAIT P0, [UR16], R2 ;  /* 0x00000002ff0075a7 */ /* 0x000ea40008000150 */
[----:B--2---:R-:W-:Y:S05]  /*7210*/  @!P0 BRA `(.L_x_27) ;  /* 0x000001e400708947 */ /* 0x004fea0003800000 */
.L_x_26:
        /* <DEDUP_REMOVED lines=64> */
[----:B--2---:R-:W2:Y:S04]  /*7620*/  LDL.LU.64 R108, [R1] ;  /* 0x00000000016c7983 */ /* 0x004ea80000300a00 */
[----:B------:R-:W2:Y:S04]  /*7630*/  LDL.LU.64 R110, [R1+0x8] ;  /* 0x00000800016e7983 */ /* 0x000ea80000300a00 */
        /* <DEDUP_REMOVED lines=61> */
[----:B------:R-:W2:Y:S01]  /*7a10*/  LDL.LU.64 R234, [R1+0x1f8] ;  /* 0x0001f80001ea7983 */ /* 0x000ea20000300a00 */
[----:B------:R-:W-:-:S02]  /*7a20*/  UIADD3 UR16, UR11, 0x1c180, URZ ;  /* 0x0001c1800b107890 */ /* 0x000fc4000fffe03f */
[----:B------:R-:W-:Y:S02]  /*7a30*/  UISETP.NE.AND UP0, UPT, UR7, URZ, UPT ;  /* 0x0000003f0700728c */ /* 0x000fe4000bf05270 */
[----:B------:R-:W-:Y:S02]  /*7a40*/  USHF.R.U32.HI UR16, URZ, 0x4, UR16 ;  /* 0x000000043f107899 */ /* 0x000fe40008011610 */
[----:B------:R-:W-:Y:S02]  /*7a50*/  USEL UR8, UR8, URZ, !UP0 ;  /* 0x0000003f08087287 */ /* 0x000fe4000c000000 */
[----:B------:R-:W-:Y:S02]  /*7a60*/  ULOP3.LUT UR16, UR16, 0x3fff, URZ, 0xc0, !UPT ;  /* 0x00003fff10107892 */ /* 0x000fe4000f8ec03f */
[----:B------:R-:W-:Y:S02]  /*7a70*/  UISETP.NE.U32.AND UP0, UPT, UR8, URZ, UPT ;  /* 0x0000003f0800728c */ /* 0x000fe4000bf05070 */
[----:B------:R-:W-:-:S02]  /*7a80*/  ULOP3.LUT UR7, UR12, 0x10000, URZ, 0xfc, !UPT ;  /* 0x000100000c077892 */ /* 0x000fc4000f8efc3f */
[----:B------:R-:W-:Y:S02]  /*7a90*/  ULOP3.LUT UR8, UR16, 0x10000, URZ, 0xfc, !UPT ;  /* 0x0001000010087892 */ /* 0x000fe4000f8efc3f */
[----:B------:R-:W-:Y:S02]  /*7aa0*/  ULEA UR7, UR23, UR7, 0xa ;  /* 0x0000000717077291 */ /* 0x000fe4000f8e503f */
[----:B------:R-:W-:Y:S01]  /*7ab0*/  ULEA UR8, UR23, UR8, 0xa ;  /* 0x0000000817087291 */ /* 0x000fe2000f8e503f */
[----:B------:R-:W-:Y:S01]  /*7ac0*/  UMOV UR17, 0x80000020 ;  /* 0x8000002000117882 */ /* 0x000fe20000000000 */
[----:B------:R-:W-:-:S03]  /*7ad0*/  UMOV UR19, 0x80000020 ;  /* 0x8000002000137882 */ /* 0x000fc60000000000 */
[----:B------:R-:W-:Y:S02]  /*7ae0*/  UMOV UR16, UR7 ;  /* 0x0000000700107c82 */ /* 0x000fe40008000000 */
[----:B------:R-:W-:Y:S01]  /*7af0*/  UMOV UR18, UR8 ;  /* 0x0000000800127c82 */ /* 0x000fe20008000000 */
[----:B--2---:R-:W-:-:S06]  /*7b00*/  WARPGROUP.ARRIVE ;  /* 0x00000000000079c5 */ /* 0x004fcc0000000000 */
[----:B------:R-:W-:Y:S03]  /*7b10*/  QGMMA.64x256x32.F32.E5M2.E5M2 R108, gdesc[UR16], R108, UP0, gsb0 ;  /* 0x03e00000106c79f3 */ /* 0x000fe6000b80386c */
        /* <DEDUP_REMOVED lines=65> */
[----:B--2---:R-:W2:Y:S04]  /*7f30*/  LDL.LU.64 R234, [R1+0x870] ;  /* 0x0008700001ea7983 */ /* 0x004ea80000300a00 */
[----:B------:R-:W3:Y:S04]  /*7f40*/  LDL.LU.64 R232, [R1+0x868] ;  /* 0x0008680001e87983 */ /* 0x000ee80000300a00 */
[----:B------:R-:W4:Y:S04]  /*7f50*/  LDL.LU.64 R230, [R1+0x860] ;  /* 0x0008600001e67983 */ /* 0x000f280000300a00 */
        /* <DEDUP_REMOVED lines=60> */
[----:B------:R-:W4:Y:S01]  /*8320*/  LDL.LU.64 R108, [R1+0x678] ;  /* 0x00067800016c7983 */ /* 0x000f220000300a00 */
[----:B------:R-:W-:Y:S01]  /*8330*/  UIADD3 UR16, UR7, 0x200, URZ ;  /* 0x0000020007107890 */ /* 0x000fe2000fffe03f */
[----:B------:R-:W-:-:S02]  /*8340*/  UMOV UR17, 0x80000020 ;  /* 0x8000002000117882 */ /* 0x000fc40000000000 */
[----:B--2---:R-:W-:Y:S04]  /*8350*/  STL.64 [R1+0x670], R234 ;  /* 0x000670ea01007387 */ /* 0x004fe80000100a00 */
[----:B---3--:R-:W-:Y:S04]  /*8360*/  STL.64 [R1+0x668], R232 ;  /* 0x000668e801007387 */ /* 0x008fe80000100a00 */
[----:B----4-:R-:W-:Y:S04]  /*8370*/  STL.64 [R1+0x660], R230 ;  /* 0x000660e601007387 */ /* 0x010fe80000100a00 */
        /* <DEDUP_REMOVED lines=38> */
[----:B------:R-:W-:Y:S01]  /*85e0*/  STL.64 [R1+0x528], R152 ;  /* 0x0005289801007387 */ /* 0x000fe20000100a00 */
[----:B------:R-:W-:-:S06]  /*85f0*/  WARPGROUP.ARRIVE ;  /* 0x00000000000079c5 */ /* 0x000fcc0000000000 */
[----:B------:R-:W-:Y:S03]  /*8600*/  QGMMA.64x256x32.F32.E5M2.E5M2 R24, gdesc[UR16], R24, UP0, gsb0 ;  /* 0x03e00000101879f3 */ /* 0x000fe6000b803818 */
        /* <DEDUP_REMOVED lines=88> */
[----:B------:R-:W-:Y:S01]  /*8b90*/  UIADD3 UR18, UR8, 0x2, URZ ;  /* 0x0000000208127890 */ /* 0x000fe2000fffe03f */
[----:B------:R-:W-:Y:S01]  /*8ba0*/  UMOV UR17, 0x80000020 ;  /* 0x8000002000117882 */ /* 0x000fe20000000000 */
[----:B------:R-:W-:Y:S01]  /*8bb0*/  UMOV UR19, 0x80000020 ;  /* 0x8000002000137882 */ /* 0x000fe20000000000 */
[----:B--2---:R-:W-:-:S06]  /*8bc0*/  WARPGROUP.ARRIVE ;  /* 0x00000000000079c5 */ /* 0x004fcc0000000000 */
[----:B------:R-:W-:Y:S03]  /*8bd0*/  QGMMA.64x256x32.F32.E5M2.E5M2 R108, gdesc[UR16], R108, gsb0 ;  /* 0x03e00000106c79f3 */ /* 0x000fe6000800386c */
[----:B------:R-:W-:Y:S02]  /*8be0*/  WARPGROUP.DEPBAR.LE gsb0, 0x0 ;  /* 0x00008000000079c5 */ /* 0x000fe40000010000 */
[----:B------:R-:W-:Y:S01]  /*8bf0*/  STL.64 [R1], R108 ;  /* 0x0000006c01007387 */ /* 0x000fe20000100a00 */
[----:B0-----:R-:W-:-:S03]  /*8c00*/  IMAD.MOV.U32 R2, RZ, RZ, R108 ;  /* 0x000000ffff027224 */ /* 0x001fc600078e006c */
        /* <DEDUP_REMOVED lines=63> */
[----:B0-----:R0:W5:Y:S04]  /*9000*/  LDL.LU.64 R234, [R1+0x670] ;  /* 0x0006700001ea7983 */ /* 0x0011680000300a00 */
[----:B------:R0:W5:Y:S04]  /*9010*/  LDL.LU.64 R232, [R1+0x668] ;  /* 0x0006680001e87983 */ /* 0x0001680000300a00 */
        /* <DEDUP_REMOVED lines=62> */
[----:B------:R-:W-:Y:S01]  /*9400*/  UIADD3 UR16, UR7, 0x202, URZ ;  /* 0x0000020207107890 */ /* 0x000fe2000fffe03f */
[----:B------:R-:W-:Y:S01]  /*9410*/  UMOV UR17, 0x80000020 ;  /* 0x8000002000117882 */ /* 0x000fe20000000000 */
[----:B------:R-:W-:-:S04]  /*9420*/  UIADD3 UR6, UR6, 0x2, URZ ;  /* 0x0000000206067890 */ /* 0x000fc8000fffe03f */
[----:B------:R-:W-:-:S04]  /*9430*/  UISETP.NE.AND UP0, UPT, UR6, UR26, UPT ;  /* 0x0000001a0600728c */ /* 0x000fc8000bf05270 */
[----:B------:R-:W-:-:S06]  /*9440*/  USEL UR7, URZ, 0x1, UP0 ;  /* 0x000000013f077887 */ /* 0x000fcc0008000000 */
[----:B------:R-:W-:Y:S01]  /*9450*/  ISETP.NE.AND P0, PT, RZ, UR7, PT ;  /* 0x00000007ff007c0c */ /* 0x000fe2000bf05270 */
[----:B--2---:R-:W-:-:S06]  /*9460*/  WARPGROUP.ARRIVE ;  /* 0x00000000000079c5 */ /* 0x004fcc0000000000 */
[----:B------:R-:W-:Y:S03]  /*9470*/  QGMMA.64x256x32.F32.E5M2.E5M2 R24, gdesc[UR16], R24, gsb0 ;  /* 0x03e00000101879f3 */ /* 0x000fe60008003818 */
[----:B------:R-:W-:-:S03]  /*9480*/  WARPGROUP.DEPBAR.LE gsb0, 0x0 ;  /* 0x00008000000079c5 */ /* 0x000fc60000010000 */
[----:B0-----:R-:W-:Y:S05]  /*9490*/  @!P0 BRA `(.L_x_28) ;  /* 0x0000003c000c8947 */ /* 0x001fea0003800000 */
[----:B-----5:R0:W-:Y:S04]  /*94a0*/  STL [R1+0x6a0], R225 ;  /* 0x0006a0e101007387 */ /* 0x0201e80000100800 */
[----:B------:R2:W-:Y:S01]  /*94b0*/  STL [R1+0x69c], R226 ;  /* 0x00069ce201007387 */ /* 0x0005e20000100800 */
[----:B0-----:R-:W-:-:S03]  /*94c0*/  IMAD.MOV.U32 R225, RZ, RZ, R2 ;  /* 0x000000ffffe17224 */ /* 0x001fc600078e0002 */
[----:B--2---:R-:W2:Y:S04]  /*94d0*/  LDL R226, [R1+0x4] ;  /* 0x0000040001e27983 */ /* 0x004ea80000100800 */
[----:B------:R0:W-:Y:S04]  /*94e0*/  STL [R1+0x698], R227 ;  /* 0x000698e301007387 */ /* 0x0001e80000100800 */
[----:B0-----:R-:W3:Y:S04]  /*94f0*/  LDL R227, [R1+0x8] ;  /* 0x0000080001e37983 */ /* 0x001ee80000100800 */
[----:B------:R0:W-:Y:S04]  /*9500*/  STL [R1+0x694], R228 ;  /* 0x000694e401007387 */ /* 0x0001e80000100800 */
[----:B0-----:R-:W4:Y:S04]  /*9510*/  LDL R228, [R1+0xc] ;  /* 0x00000c0001e47983 */ /* 0x001f280000100800 */
        /* <DEDUP_REMOVED lines=209> */
[----:B0-----:R-:W4:Y:S04]  /*a230*/  LDL.LU R121, [R1+0x200] ;  /* 0x0002000001797983 */ /* 0x001f280000300800 */
        /* <DEDUP_REMOVED lines=14> */
[----:B------:R-:W4:Y:S04]  /*a320*/  LDL.LU R2, [R1+0x230] ;  /* 0x0002300001027983 */ /* 0x000f280000300800 */
        /* <DEDUP_REMOVED lines=38> */
[----:B------:R0:W-:Y:S01]  /*a590*/  STL [R1+0x484], R148 ;  /* 0x0004849401007387 */ /* 0x0001e20000100800 */
[----:B------:R-:W-:-:S03]  /*a5a0*/  FADD R3, R225, R3 ;  /* 0x00000003e1037221 */ /* 0x000fc60000000000 */
[----:B0-----:R-:W4:Y:S04]  /*a5b0*/  LDL.LU R148, [R1+0x214] ;  /* 0x0002140001947983 */ /* 0x001f280000300800 */
[----:B------:R0:W-:Y:S01]  /*a5c0*/  STL [R1+0x480], R149 ;  /* 0x0004809501007387 */ /* 0x0001e20000100800 */
[----:B--2---:R-:W-:-:S01]  /*a5d0*/  FADD R4, R226, R4 ;  /* 0x00000004e2047221 */ /* 0x004fc20000000000 */
[----:B---3--:R-:W-:Y:S02]  /*a5e0*/  FADD R5, R227, R5 ;  /* 0x00000005e3057221 */ /* 0x008fe40000000000 */
[----:B0-----:R-:W2:Y:S04]  /*a5f0*/  LDL R149, [R1+0x1f4] ;  /* 0x0001f40001957983 */ /* 0x001ea80000100800 */
[----:B------:R0:W-:Y:S01]  /*a600*/  STL [R1+0x47c], R150 ;  /* 0x00047c9601007387 */ /* 0x0001e20000100800 */
[----:B----4-:R-:W-:-:S01]  /*a610*/  FADD R6, R228, R6 ;  /* 0x00000006e4067221 */ /* 0x010fc20000000000 */
[----:B------:R-:W-:-:S02]  /*a620*/  FADD R7, R229, R7 ;  /* 0x00000007e5077221 */ /* 0x000fc40000000000 */
[----:B0-----:R-:W3:Y:S04]  /*a630*/  LDL R150, [R1+0x1c0] ;  /* 0x0001c00001967983 */ /* 0x001ee80000100800 */
[----:B------:R0:W-:Y:S01]  /*a640*/  STL [R1+0x478], R151 ;  /* 0x0004789701007387 */ /* 0x0001e20000100800 */
[----:B------:R-:W-:-:S01]  /*a650*/  FADD R8, R230, R8 ;  /* 0x00000008e6087221 */ /* 0x000fc20000000000 */
[----:B------:R-:W-:Y:S02]  /*a660*/  FADD R9, R231, R9 ;  /* 0x00000009e7097221 */ /* 0x000fe40000000000 */
[----:B0-----:R-:W4:Y:S04]  /*a670*/  LDL R151, [R1+0x1f0] ;  /* 0x0001f00001977983 */ /* 0x001f280000100800 */
[----:B------:R0:W-:Y:S01]  /*a680*/  STL [R1+0x474], R0 ;  /* 0x0004740001007387 */ /* 0x0001e20000100800 */
[----:B------:R-:W-:-:S01]  /*a690*/  FADD R10, R232, R10 ;  /* 0x0000000ae80a7221 */ /* 0x000fc20000000000 */
[----:B------:R-:W-:-:S02]  /*a6a0*/  FADD R11, R233, R11 ;  /* 0x0000000be90b7221 */ /* 0x000fc40000000000 */
[----:B0-----:R-:W2:Y:S04]  /*a6b0*/  LDL.LU R0, [R1+0x210] ;  /* 0x0002100001007983 */ /* 0x001ea80000300800 */
[----:B------:R-:W3:Y:S04]  /*a6c0*/  LDL.LU R225, [R1+0x6a0] ;  /* 0x0006a00001e17983 */ /* 0x000ee80000300800 */
[----:B------:R-:W4:Y:S04]  /*a6d0*/  LDL.LU R226, [R1+0x69c] ;  /* 0x00069c0001e27983 */ /* 0x000f280000300800 */
[----:B------:R-:W2:Y:S04]  /*a6e0*/  LDL.LU R227, [R1+0x698] ;  /* 0x0006980001e37983 */ /* 0x000ea80000300800 */
[----:B------:R-:W2:Y:S04]  /*a6f0*/  LDL.LU R228, [R1+0x694] ;  /* 0x0006940001e47983 */ /* 0x000ea80000300800 */
[----:B------:R-:W2:Y:S01]  /*a700*/  LDL.LU R229, [R1+0x690] ;  /* 0x0006900001e57983 */ /* 0x000ea20000300800 */
[----:B------:R-:W-:-:S03]  /*a710*/  FADD R12, R234, R12 ;  /* 0x0000000cea0c7221 */ /* 0x000fc60000000000 */
[----:B------:R-:W2:Y:S01]  /*a720*/  LDL.LU R230, [R1+0x68c] ;  /* 0x00068c0001e67983 */ /* 0x000ea20000300800 */
[----:B------:R-:W-:-:S03]  /*a730*/  FADD R13, R235, R13 ;  /* 0x0000000deb0d7221 */ /* 0x000fc60000000000 */
[----:B------:R-:W2:Y:S04]  /*a740*/  LDL.LU R231, [R1+0x688] ;  /* 0x0006880001e77983 */ /* 0x000ea80000300800 */
[----:B------:R-:W2:Y:S04]  /*a750*/  LDL.LU R232, [R1+0x684] ;  /* 0x0006840001e87983 */ /* 0x000ea80000300800 */
[----:B------:R-:W2:Y:S04]  /*a760*/  LDL.LU R233, [R1+0x680] ;  /* 0x0006800001e97983 */ /* 0x000ea80000300800 */
[----:B------:R-:W2:Y:S04]  /*a770*/  LDL.LU R234, [R1+0x67c] ;  /* 0x00067c0001ea7983 */ /* 0x000ea80000300800 */
[----:B------:R-:W2:Y:S01]  /*a780*/  LDL.LU R235, [R1+0x678] ;  /* 0x0006780001eb7983 */ /* 0x000ea20000300800 */
[----:B------:R-:W-:-:S01]  /*a790*/  FADD R14, R24, R14 ;  /* 0x0000000e180e7221 */ /* 0x000fc20000000000 */
[----:B------:R-:W-:Y:S01]  /*a7a0*/  FADD R15, R25, R15 ;  /* 0x0000000f190f7221 */ /* 0x000fe20000000000 */
[----:B------:R-:W-:-:S01]  /*a7b0*/  FADD R16, R26, R16 ;  /* 0x000000101a107221 */ /* 0x000fc20000000000 */
[----:B------:R-:W2:Y:S01]  /*a7c0*/  LDL.LU R24, [R1+0x674] ;  /* 0x0006740001187983 */ /* 0x000ea20000300800 */
[----:B------:R-:W-:-:S01]  /*a7d0*/  FADD R17, R27, R17 ;  /* 0x000000111b117221 */ /* 0x000fc20000000000 */
[----:B------:R-:W-:-:S02]  /*a7e0*/  FADD R18, R28, R18 ;  /* 0x000000121c127221 */ /* 0x000fc40000000000 */
[----:B------:R-:W2:Y:S01]  /*a7f0*/  LDL.LU R25, [R1+0x670] ;  /* 0x0006700001197983 */ /* 0x000ea20000300800 */
[----:B------:R-:W-:-:S03]  /*a800*/  FADD R19, R29, R19 ;  /* 0x000000131d137221 */ /* 0x000fc60000000000 */
        /* <DEDUP_REMOVED lines=155> */
[----:B---3--:R-:W-:-:S03]  /*b1c0*/  FADD R225, R107, R225 ;  /* 0x000000e16be17221 */ /* 0x008fc60000000000 */
[----:B------:R-:W3:Y:S01]  /*b1d0*/  LDL.LU R104, [R1+0x534] ;  /* 0x0005340001687983 */ /* 0x000ee20000300800 */
[----:B----4-:R-:W-:-:S03]  /*b1e0*/  FADD R226, R108, R226 ;  /* 0x000000e26ce27221 */ /* 0x010fc60000000000 */
[----:B------:R-:W4:Y:S01]  /*b1f0*/  LDL.LU R105, [R1+0x530] ;  /* 0x0005300001697983 */ /* 0x000f220000300800 */
[----:B--2---:R-:W-:-:S03]  /*b200*/  FADD R227, R109, R227 ;  /* 0x000000e36de37221 */ /* 0x004fc60000000000 */
        /* <DEDUP_REMOVED lines=15> */
[----:B------:R-:W-:-:S01]  /*b300*/  FADD R235, R117, R235 ;  /* 0x000000eb75eb7221 */ /* 0x000fc20000000000 */
[----:B------:R-:W-:Y:S02]  /*b310*/  FADD R121, R120, R121 ;  /* 0x0000007978797221 */ /* 0x000fe40000000000 */
[----:B------:R-:W2:Y:S01]  /*b320*/  LDL.LU R114, [R1+0x50c] ;  /* 0x00050c0001727983 */ /* 0x000ea20000300800 */
[----:B------:R-:W-:-:S03]  /*b330*/  FADD R236, R118, R236 ;  /* 0x000000ec76ec7221 */ /* 0x000fc60000000000 */
[----:B------:R-:W2:Y:S01]  /*b340*/  LDL.LU R115, [R1+0x508] ;  /* 0x0005080001737983 */ /* 0x000ea20000300800 */
[----:B------:R-:W-:-:S03]  /*b350*/  FADD R237, R119, R237 ;  /* 0x000000ed77ed7221 */ /* 0x000fc60000000000 */
[----:B------:R-:W2:Y:S01]  /*b360*/  LDL.LU R116, [R1+0x504] ;  /* 0x0005040001747983 */ /* 0x000ea20000300800 */
[----:B------:R-:W-:-:S03]  /*b370*/  FADD R123, R122, R123 ;  /* 0x0000007b7a7b7221 */ /* 0x000fc60000000000 */
[----:B------:R-:W2:Y:S04]  /*b380*/  LDL.LU R117, [R1+0x500] ;  /* 0x0005000001757983 */ /* 0x000ea80000300800 */
[----:B------:R-:W2:Y:S01]  /*b390*/  LDL.LU R118, [R1+0x4fc] ;  /* 0x0004fc0001767983 */ /* 0x000ea20000300800 */
[----:B------:R-:W-:-:S03]  /*b3a0*/  FADD R125, R124, R125 ;  /* 0x0000007d7c7d7221 */ /* 0x000fc60000000000 */
[----:B------:R-:W2:Y:S04]  /*b3b0*/  LDL.LU R119, [R1+0x4f8] ;  /* 0x0004f80001777983 */ /* 0x000ea80000300800 */
[----:B------:R-:W2:Y:S04]  /*b3c0*/  LDL.LU R120, [R1+0x4f4] ;  /* 0x0004f40001787983 */ /* 0x000ea80000300800 */
[----:B------:R0:W-:Y:S01]  /*b3d0*/  STL [R1+0x200], R121 ;  /* 0x0002007901007387 */ /* 0x0001e20000100800 */
[----:B------:R-:W-:-:S01]  /*b3e0*/  FADD R127, R126, R127 ;  /* 0x0000007f7e7f7221 */ /* 0x000fc20000000000 */
[----:B------:R-:W-:Y:S01]  /*b3f0*/  FADD R0, R128, R0 ;  /* 0x0000000080007221 */ /* 0x000fe20000000000 */
[----:B------:R-:W-:-:S01]  /*b400*/  FADD R148, R150, R148 ;  /* 0x0000009496947221 */ /* 0x000fc20000000000 */
[----:B0-----:R-:W2:Y:S04]  /*b410*/  LDL.LU R121, [R1+0x4f0] ;  /* 0x0004f00001797983 */ /* 0x001ea80000300800 */
        /* <DEDUP_REMOVED lines=9> */
[----:B------:R-:W-:-:S02]  /*b4b0*/  FADD R136, R137, R136 ;  /* 0x0000008889887221 */ /* 0x000fc40000000000 */
[----:B0-----:R-:W2:Y:S04]  /*b4c0*/  LDL.LU R125, [R1+0x4e0] ;  /* 0x0004e000017d7983 */ /* 0x001ea80000300800 */
[----:B------:R-:W2:Y:S04]  /*b4d0*/  LDL.LU R126, [R1+0x4dc] ;  /* 0x0004dc00017e7983 */ /* 0x000ea80000300800 */
[----:B------:R0:W-:Y:S01]  /*b4e0*/  STL [R1+0x20c], R127 ;  /* 0x00020c7f01007387 */ /* 0x0001e20000100800 */
[----:B------:R-:W-:-:S01]  /*b4f0*/  FADD R132, R134, R132 ;  /* 0x0000008486847221 */ /* 0x000fc20000000000 */
[----:B------:R-:W-:-:S02]  /*b500*/  FADD R2, R130, R2 ;  /* 0x0000000282027221 */ /* 0x000fc40000000000 */
[----:B0-----:R-:W2:Y:S04]  /*b510*/  LDL.LU R127, [R1+0x4d8] ;  /* 0x0004d800017f7983 */ /* 0x001ea80000300800 */
[----:B------:R-:W2:Y:S04]  /*b520*/  LDL.LU R128, [R1+0x4d4] ;  /* 0x0004d40001807983 */ /* 0x000ea80000300800 */
[----:B------:R-:W-:Y:S04]  /*b530*/  STL [R1+0x210], R0 ;  /* 0x0002100001007387 */ /* 0x000fe80000100800 */
[----:B------:R-:W-:Y:S04]  /*b540*/  STL [R1+0x214], R148 ;  /* 0x0002149401007387 */ /* 0x000fe80000100800 */
[----:B------:R-:W-:Y:S04]  /*b550*/  STL [R1+0x218], R144 ;  /* 0x0002189001007387 */ /* 0x000fe80000100800 */
[----:B------:R-:W-:Y:S04]  /*b560*/  STL [R1+0x21c], R142 ;  /* 0x00021c8e01007387 */ /* 0x000fe80000100800 */
[----:B------:R-:W-:Y:S04]  /*b570*/  STL [R1+0x220], R140 ;  /* 0x0002208c01007387 */ /* 0x000fe80000100800 */
[----:B------:R-:W-:Y:S04]  /*b580*/  STL [R1+0x224], R138 ;  /* 0x0002248a01007387 */ /* 0x000fe80000100800 */
[----:B------:R-:W3:Y:S04]  /*b590*/  LDL.LU R130, [R1+0x234] ;  /* 0x0002340001827983 */ /* 0x000ee80000300800 */
[----:B------:R-:W-:Y:S04]  /*b5a0*/  STL [R1+0x228], R136 ;  /* 0x0002288801007387 */ /* 0x000fe80000100800 */
[----:B------:R0:W-:Y:S04]  /*b5b0*/  STL [R1+0x22c], R132 ;  /* 0x00022c8401007387 */ /* 0x0001e80000100800 */
[----:B0-----:R-:W4:Y:S04]  /*b5c0*/  LDL.LU R132, [R1+0x238] ;  /* 0x0002380001847983 */ /* 0x001f280000300800 */
[----:B------:R-:W2:Y:S04]  /*b5d0*/  LDL.LU R134, [R1+0x23c] ;  /* 0x00023c0001867983 */ /* 0x000ea80000300800 */
[----:B------:R0:W-:Y:S04]  /*b5e0*/  STL [R1+0x230], R2 ;  /* 0x0002300201007387 */ /* 0x0001e80000100800 */
[----:B------:R-:W2:Y:S04]  /*b5f0*/  LDL.LU R136, [R1+0x240] ;  /* 0x0002400001887983 */ /* 0x000ea80000300800 */
        /* <DEDUP_REMOVED lines=11> */
[----:B0-----:R-:W2:Y:S04]  /*b6b0*/  LDL.LU R2, [R1+0x270] ;  /* 0x0002700001027983 */ /* 0x001ea80000300800 */
[----:B------:R-:W2:Y:S01]  /*b6c0*/  LDL.LU R0, [R1+0x274] ;  /* 0x0002740001007983 */ /* 0x000ea20000300800 */
[----:B---3--:R-:W-:-:S03]  /*b6d0*/  FADD R130, R129, R130 ;  /* 0x0000008281827221 */ /* 0x008fc60000000000 */
[----:B------:R-:W3:Y:S04]  /*b6e0*/  LDL.LU R129, [R1+0x4d0] ;  /* 0x0004d00001817983 */ /* 0x000ee80000300800 */
[----:B------:R0:W-:Y:S04]  /*b6f0*/  STL [R1+0x234], R130 ;  /* 0x0002348201007387 */ /* 0x0001e80000100800 */
[----:B0-----:R-:W3:Y:S01]  /*b700*/  LDL.LU R130, [R1+0x4cc] ;  /* 0x0004cc0001827983 */ /* 0x001ee20000300800 */
[----:B----4-:R-:W-:-:S03]  /*b710*/  FADD R132, R131, R132 ;  /* 0x0000008483847221 */ /* 0x010fc60000000000 */
[----:B------:R-:W4:Y:S01]  /*b720*/  LDL.LU R131, [R1+0x4c8] ;  /* 0x0004c80001837983 */ /* 0x000f220000300800 */
[----:B--2---:R-:W-:-:S03]  /*b730*/  FADD R134, R133, R134 ;  /* 0x0000008685867221 */ /* 0x004fc60000000000 */
[----:B------:R0:W-:Y:S01]  /*b740*/  STL [R1+0x238], R132 ;  /* 0x0002388401007387 */ /* 0x0001e20000100800 */
[----:B------:R-:W-:-:S03]  /*b750*/  FADD R136, R135, R136 ;  /* 0x0000008887887221 */ /* 0x000fc60000000000 */
[----:B0-----:R-:W2:Y:S01]  /*b760*/  LDL.LU R132, [R1+0x4c4] ;  /* 0x0004c40001847983 */ /* 0x001ea20000300800 */
[----:B------:R-:W-:-:S03]  /*b770*/  FADD R150, R151, R150 ;  /* 0x0000009697967221 */ /* 0x000fc60000000000 */
[----:B------:R-:W2:Y:S01]  /*b780*/  LDL.LU R133, [R1+0x4c0] ;  /* 0x0004c00001857983 */ /* 0x000ea20000300800 */
[----:B------:R-:W-:-:S03]  /*b790*/  FADD R148, R149, R148 ;  /* 0x0000009495947221 */ /* 0x000fc60000000000 */
[----:B------:R0:W-:Y:S01]  /*b7a0*/  STL [R1+0x23c], R134 ;  /* 0x00023c8601007387 */ /* 0x0001e20000100800 */
[----:B------:R-:W-:-:S01]  /*b7b0*/  FADD R146, R147, R146 ;  /* 0x0000009293927221 */ /* 0x000fc20000000000 */
[----:B------:R-:W-:Y:S02]  /*b7c0*/  FADD R144, R145, R144 ;  /* 0x0000009091907221 */ /* 0x000fe40000000000 */
[----:B0-----:R-:W2:Y:S01]  /*b7d0*/  LDL.LU R134, [R1+0x4bc] ;  /* 0x0004bc0001867983 */ /* 0x001ea20000300800 */
[----:B------:R-:W-:-:S03]  /*b7e0*/  FADD R143, R24, R143 ;  /* 0x0000008f188f7221 */ /* 0x000fc60000000000 */
[----:B------:R-:W2:Y:S01]  /*b7f0*/  LDL.LU R135, [R1+0x4b8] ;  /* 0x0004b80001877983 */ /* 0x000ea20000300800 */
[----:B------:R-:W-:-:S03]  /*b800*/  FADD R142, R25, R142 ;  /* 0x0000008e198e7221 */ /* 0x000fc60000000000 */
[----:B------:R0:W-:Y:S01]  /*b810*/  STL [R1+0x240], R136 ;  /* 0x0002408801007387 */ /* 0x0001e20000100800 */
[----:B------:R-:W-:-:S01]  /*b820*/  FADD R141, R26, R141 ;  /* 0x0000008d1a8d7221 */ /* 0x000fc20000000000 */
[----:B------:R-:W-:Y:S01]  /*b830*/  FADD R140, R27, R140 ;  /* 0x0000008c1b8c7221 */ /* 0x000fe20000000000 */
[----:B------:R-:W-:-:S01]  /*b840*/  FADD R139, R28, R139 ;  /* 0x0000008b1c8b7221 */ /* 0x000fc20000000000 */
[----:B0-----:R-:W2:Y:S01]  /*b850*/  LDL.LU R136, [R1+0x4b4] ;  /* 0x0004b40001887983 */ /* 0x001ea20000300800 */
[----:B------:R-:W-:-:S03]  /*b860*/  FADD R138, R29, R138 ;  /* 0x0000008a1d8a7221 */ /* 0x000fc60000000000 */
[----:B------:R0:W-:Y:S01]  /*b870*/  STL [R1+0x244], R150 ;  /* 0x0002449601007387 */ /* 0x0001e20000100800 */
[----:B------:R-:W-:-:S03]  /*b880*/  FADD R137, R30, R137 ;  /* 0x000000891e897221 */ /* 0x000fc60000000000 */
[----:B------:R1:W-:Y:S01]  /*b890*/  STL [R1+0x248], R148 ;  /* 0x0002489401007387 */ /* 0x0003e20000100800 */
[----:B------:R-:W-:-:S03]  /*b8a0*/  FADD R2, R31, R2 ;  /* 0x000000021f027221 */ /* 0x000fc60000000000 */
[----:B------:R1:W-:Y:S01]  /*b8b0*/  STL [R1+0x24c], R146 ;  /* 0x00024c9201007387 */ /* 0x0003e20000100800 */
[----:B------:R-:W-:-:S03]  /*b8c0*/  FADD R0, R32, R0 ;  /* 0x0000000020007221 */ /* 0x000fc60000000000 */
[----:B------:R1:W-:Y:S04]  /*b8d0*/  STL [R1+0x250], R144 ;  /* 0x0002509001007387 */ /* 0x0003e80000100800 */
[----:B------:R1:W-:Y:S04]  /*b8e0*/  STL [R1+0x254], R143 ;  /* 0x0002548f01007387 */ /* 0x0003e80000100800 */
[----:B------:R1:W-:Y:S04]  /*b8f0*/  STL [R1+0x258], R142 ;  /* 0x0002588e01007387 */ /* 0x0003e80000100800 */
[----:B------:R1:W-:Y:S04]  /*b900*/  STL [R1+0x25c], R141 ;  /* 0x00025c8d01007387 */ /* 0x0003e80000100800 */
[----:B------:R1:W-:Y:S04]  /*b910*/  STL [R1+0x260], R140 ;  /* 0x0002608c01007387 */ /* 0x0003e80000100800 */
[----:B------:R1:W-:Y:S04]  /*b920*/  STL [R1+0x264], R139 ;  /* 0x0002648b01007387 */ /* 0x0003e80000100800 */
[----:B------:R1:W-:Y:S04]  /*b930*/  STL [R1+0x268], R138 ;  /* 0x0002688a01007387 */ /* 0x0003e80000100800 */
[----:B------:R-:W3:Y:S04]  /*b940*/  LDL.LU R151, [R1+0x278] ;  /* 0x0002780001977983 */ /* 0x000ee80000300800 */
[----:B------:R1:W-:Y:S04]  /*b950*/  STL [R1+0x26c], R137 ;  /* 0x00026c8901007387 */ /* 0x0003e80000100800 */
[----:B0-----:R-:W4:Y:S04]  /*b960*/  LDL.LU R150, [R1+0x27c] ;  /* 0x00027c0001967983 */ /* 0x001f280000300800 */
[----:B------:R0:W-:Y:S04]  /*b970*/  STL [R1+0x270], R2 ;  /* 0x0002700201007387 */ /* 0x0001e80000100800 */
[----:B------:R-:W2:Y:S04]  /*b980*/  LDL.LU R149, [R1+0x280] ;  /* 0x0002800001957983 */ /* 0x000ea80000300800 */
[----:B------:R0:W-:Y:S04]  /*b990*/  STL [R1+0x274], R0 ;  /* 0x0002740001007387 */ /* 0x0001e80000100800 */
[----:B-1----:R-:W2:Y:S04]  /*b9a0*/  LDL.LU R148, [R1+0x284] ;  /* 0x0002840001947983 */ /* 0x002ea80000300800 */
        /* <DEDUP_REMOVED lines=13> */
[----:B---3--:R-:W-:-:S05]  /*ba80*/  FADD R151, R33, R151 ;  /* 0x0000009721977221 */ /* 0x008fca0000000000 */
[----:B------:R0:W-:Y:S01]  /*ba90*/  STL [R1+0x278], R151 ;  /* 0x0002789701007387 */ /* 0x0001e20000100800 */
[----:B----4-:R-:W-:-:S05]  /*baa0*/  FADD R150, R34, R150 ;  /* 0x0000009622967221 */ /* 0x010fca0000000000 */
[----:B------:R1:W-:Y:S01]  /*bab0*/  STL [R1+0x27c], R150 ;  /* 0x00027c9601007387 */ /* 0x0003e20000100800 */
[----:B--2---:R-:W-:-:S05]  /*bac0*/  FADD R149, R35, R149 ;  /* 0x0000009523957221 */ /* 0x004fca0000000000 */
[----:B------:R2:W-:Y:S01]  /*bad0*/  STL [R1+0x280], R149 ;  /* 0x0002809501007387 */ /* 0x0005e20000100800 */
[----:B------:R-:W-:-:S01]  /*bae0*/  FADD R148, R36, R148 ;  /* 0x0000009424947221 */ /* 0x000fc20000000000 */
[----:B------:R-:W-:-:S04]  /*baf0*/  FADD R147, R37, R147 ;  /* 0x0000009325937221 */ /* 0x000fc80000000000 */
[----:B------:R3:W-:Y:S01]  /*bb00*/  STL [R1+0x284], R148 ;  /* 0x0002849401007387 */ /* 0x0007e20000100800 */
[----:B------:R-:W-:-:S03]  /*bb10*/  FADD R146, R38, R146 ;  /* 0x0000009226927221 */ /* 0x000fc60000000000 */
        /* <DEDUP_REMOVED lines=20> */
[----:B0-----:R-:W4:Y:S01]  /*bc60*/  LDL.LU R151, [R1+0x2bc] ;  /* 0x0002bc0001977983 */ /* 0x001f220000300800 */
[----:B------:R-:W-:-:S03]  /*bc70*/  FADD R0, R49, R0 ;  /* 0x0000000031007221 */ /* 0x000fc60000000000 */
[----:B------:R0:W-:Y:S04]  /*bc80*/  STL [R1+0x2b0], R137 ;  /* 0x0002b08901007387 */ /* 0x0001e80000100800 */
[----:B-1----:R-:W4:Y:S04]  /*bc90*/  LDL.LU R150, [R1+0x2c0] ;  /* 0x0002c00001967983 */ /* 0x002f280000300800 */
[----:B------:R1:W-:Y:S04]  /*bca0*/  STL [R1+0x2b4], R2 ;  /* 0x0002b40201007387 */ /* 0x0003e80000100800 */
[----:B--2---:R-:W2:Y:S04]  /*bcb0*/  LDL.LU R149, [R1+0x2c4] ;  /* 0x0002c40001957983 */ /* 0x004ea80000300800 */
[----:B------:R1:W-:Y:S04]  /*bcc0*/  STL [R1+0x2b8], R0 ;  /* 0x0002b80001007387 */ /* 0x0003e80000100800 */
[----:B---3--:R-:W3:Y:S04]  /*bcd0*/  LDL.LU R148, [R1+0x2c8] ;  /* 0x0002c80001947983 */ /* 0x008ee80000300800 */
[----:B----4-:R-:W4:Y:S04]  /*bce0*/  LDL.LU R147, [R1+0x2cc] ;  /* 0x0002cc0001937983 */ /* 0x010f280000300800 */
[----:B------:R-:W4:Y:S04]  /*bcf0*/  LDL.LU R146, [R1+0x2d0] ;  /* 0x0002d00001927983 */ /* 0x000f280000300800 */
        /* <DEDUP_REMOVED lines=8> */
[----:B0-----:R-:W4:Y:S04]  /*bd80*/  LDL.LU R137, [R1+0x2f4] ;  /* 0x0002f40001897983 */ /* 0x001f280000300800 */
[----:B-1----:R-:W4:Y:S04]  /*bd90*/  LDL.LU R2, [R1+0x2f8] ;  /* 0x0002f80001027983 */ /* 0x002f280000300800 */
[----:B------:R-:W4:Y:S01]  /*bda0*/  LDL.LU R0, [R1+0x2fc] ;  /* 0x0002fc0001007983 */ /* 0x000f220000300800 */
[----:B------:R-:W-:-:S01]  /*bdb0*/  FADD R151, R50, R151 ;  /* 0x0000009732977221 */ /* 0x000fc20000000000 */
[----:B------:R-:W-:-:S04]  /*bdc0*/  FADD R150, R51, R150 ;  /* 0x0000009633967221 */ /* 0x000fc80000000000 */
[----:B------:R0:W-:Y:S01]  /*bdd0*/  STL [R1+0x2bc], R151 ;  /* 0x0002bc9701007387 */ /* 0x0001e20000100800 */
[----:B--2---:R-:W-:-:S03]  /*bde0*/  FADD R149, R52, R149 ;  /* 0x0000009534957221 */ /* 0x004fc60000000000 */
[----:B------:R1:W-:Y:S01]  /*bdf0*/  STL [R1+0x2c0], R150 ;  /* 0x0002c09601007387 */ /* 0x0003e20000100800 */
[----:B---3--:R-:W-:-:S03]  /*be00*/  FADD R148, R53, R148 ;  /* 0x0000009435947221 */ /* 0x008fc60000000000 */
[----:B------:R2:W-:Y:S01]  /*be10*/  STL [R1+0x2c4], R149 ;  /* 0x0002c49501007387 */ /* 0x0005e20000100800 */
[----:B----4-:R-:W-:-:S03]  /*be20*/  FADD R147, R54, R147 ;  /* 0x0000009336937221 */ /* 0x010fc60000000000 */
        /* <DEDUP_REMOVED lines=198> */
[----:B------:R-:W-:Y:S01]  /*ca90*/  STL [R1+0x3cc], R151 ;  /* 0x0003cc9701007387 */ /* 0x000fe20000100800 */
[----:B--2---:R-:W-:-:S03]  /*caa0*/  FADD R149, R120, R149 ;  /* 0x0000009578957221 */ /* 0x004fc60000000000 */
[----:B------:R-:W-:Y:S01]  /*cab0*/  STL [R1+0x3d0], R150 ;  /* 0x0003d09601007387 */ /* 0x000fe20000100800 */
[----:B---3--:R-:W-:-:S03]  /*cac0*/  FADD R148, R121, R148 ;  /* 0x0000009479947221 */ /* 0x008fc60000000000 */
[----:B------:R-:W-:Y:S01]  /*cad0*/  STL [R1+0x3d4], R149 ;  /* 0x0003d49501007387 */ /* 0x000fe20000100800 */
[----:B----4-:R-:W-:-:S03]  /*cae0*/  FADD R147, R122, R147 ;  /* 0x000000937a937221 */ /* 0x010fc60000000000 */
[----:B------:R-:W-:Y:S01]  /*caf0*/  STL [R1+0x3d8], R148 ;  /* 0x0003d89401007387 */ /* 0x000fe20000100800 */
[----:B------:R-:W-:-:S03]  /*cb00*/  FADD R146, R123, R146 ;  /* 0x000000927b927221 */ /* 0x000fc60000000000 */
        /* <DEDUP_REMOVED lines=18> */
[----:B------:R-:W-:Y:S04]  /*cc30*/  STL [R1+0x400], R138 ;  /* 0x0004008a01007387 */ /* 0x000fe80000100800 */
[----:B------:R0:W-:Y:S04]  /*cc40*/  STL [R1+0x404], R137 ;  /* 0x0004048901007387 */ /* 0x0001e80000100800 */
[----:B0-----:R-:W2:Y:S01]  /*cc50*/  LDL.LU R137, [R1+0x410] ;  /* 0x0004100001897983 */ /* 0x001ea20000300800 */
[----:B------:R-:W-:-:S01]  /*cc60*/  FADD R2, R133, R2 ;  /* 0x0000000285027221 */ /* 0x000fc20000000000 */
[----:B------:R-:W-:-:S02]  /*cc70*/  FADD R0, R134, R0 ;  /* 0x0000000086007221 */ /* 0x000fc40000000000 */
[----:B------:R-:W3:Y:S04]  /*cc80*/  LDL.LU R138, [R1+0x414] ;  /* 0x00041400018a7983 */ /* 0x000ee80000300800 */
[----:B------:R-:W-:Y:S04]  /*cc90*/  STL [R1+0x408], R2 ;  /* 0x0004080201007387 */ /* 0x000fe80000100800 */
[----:B------:R-:W4:Y:S04]  /*cca0*/  LDL.LU R139, [R1+0x418] ;  /* 0x00041800018b7983 */ /* 0x000f280000300800 */
[----:B------:R0:W-:Y:S04]  /*ccb0*/  STL [R1+0x40c], R0 ;  /* 0x00040c0001007387 */ /* 0x0001e80000100800 */
        /* <DEDUP_REMOVED lines=13> */
[----:B------:R-:W4:Y:S01]  /*cd90*/  LDL.LU R2, [R1+0x450] ;  /* 0x0004500001027983 */ /* 0x000f220000300800 */
[----:B--2---:R-:W-:-:S05]  /*cda0*/  FADD R137, R135, R137 ;  /* 0x0000008987897221 */ /* 0x004fca0000000000 */
[----:B------:R0:W-:Y:S04]  /*cdb0*/  STL [R1+0x410], R137 ;  /* 0x0004108901007387 */ /* 0x0001e80000100800 */
[----:B0-----:R-:W4:Y:S01]  /*cdc0*/  LDL.LU R137, [R1+0x4b0] ;  /* 0x0004b00001897983 */ /* 0x001f220000300800 */
[----:B---3--:R-:W-:-:S05]  /*cdd0*/  FADD R138, R136, R138 ;  /* 0x0000008a888a7221 */ /* 0x008fca0000000000 */
[----:B------:R0:W-:Y:S04]  /*cde0*/  STL [R1+0x414], R138 ;  /* 0x0004148a01007387 */ /* 0x0001e80000100800 */
[----:B0-----:R-:W2:Y:S01]  /*cdf0*/  LDL.LU R138, [R1+0x4ac] ;  /* 0x0004ac00018a7983 */ /* 0x001ea20000300800 */
[----:B----4-:R-:W-:-:S05]  /*ce00*/  FADD R139, R137, R139 ;  /* 0x0000008b898b7221 */ /* 0x010fca0000000000 */
[----:B------:R0:W-:Y:S04]  /*ce10*/  STL [R1+0x418], R139 ;  /* 0x0004188b01007387 */ /* 0x0001e80000100800 */
[----:B0-----:R-:W3:Y:S01]  /*ce20*/  LDL.LU R139, [R1+0x4a8] ;  /* 0x0004a800018b7983 */ /* 0x001ee20000300800 */
[----:B--2---:R-:W-:-:S05]  /*ce30*/  FADD R140, R138, R140 ;  /* 0x0000008c8a8c7221 */ /* 0x004fca0000000000 */
[----:B------:R0:W-:Y:S04]  /*ce40*/  STL [R1+0x41c], R140 ;  /* 0x00041c8c01007387 */ /* 0x0001e80000100800 */
[----:B0-----:R-:W2:Y:S01]  /*ce50*/  LDL.LU R140, [R1+0x4a4] ;  /* 0x0004a400018c7983 */ /* 0x001ea20000300800 */
[----:B---3--:R-:W-:-:S05]  /*ce60*/  FADD R141, R139, R141 ;  /* 0x0000008d8b8d7221 */ /* 0x008fca0000000000 */
        /* <DEDUP_REMOVED lines=34> */
[----:B0-----:R0:W5:Y:S01]  /*d090*/  LDL.LU R0, [R1+0x474] ;  /* 0x0004740001007983 */ /* 0x0011620000300800 */
[----:B------:R-:W-:Y:S01]  /*d0a0*/  UMOV UR6, URZ ;  /* 0x0000003f00067c82 */ /* 0x000fe20008000000 */
[----:B---3--:R-:W-:-:S05]  /*d0b0*/  FADD R2, R2, R151 ;  /* 0x0000009702027221 */ /* 0x008fca0000000000 */
[----:B------:R0:W-:Y:S02]  /*d0c0*/  STL [R1+0x450], R2 ;  /* 0x0004500201007387 */ /* 0x0001e40000100800 */
.L_x_28:
[----:B------:R-:W-:Y:S05]  /*d0d0*/  @!P1 BRA `(.L_x_29) ;  /* 0x0000000000049947 */ /* 0x000fea0003800000 */
[----:B------:R-:W-:Y:S01]  /*d0e0*/  BPT.TRAP 0x1 ;  /* 0x000000040000795c */ /* 0x000fe20000300000 */
.L_x_29:
[----:B0-----:R-:W2:Y:S04]  /*d0f0*/  LDL R2, [R1+0x454] ;  /* 0x0004540001027983 */ /* 0x001ea80000100800 */
[----:B-----5:R0:W-:Y:S04]  /*d100*/  STL [R1+0x474], R0 ;  /* 0x0004740001007387 */ /* 0x0201e80000100800 */
[----:B0-----:R-:W3:Y:S01]  /*d110*/  LDL R0, [R1+0x458] ;  /* 0x0004580001007983 */ /* 0x001ee20000100800 */
[----:B--2---:R-:W-:Y:S01]  /*d120*/  ISETP.NE.AND P0, PT, R2, RZ, PT ;  /* 0x000000ff0200720c */ /* 0x004fe20003f05270 */
[----:B------:R-:W-:-:S12]  /*d130*/  IMAD.U32 R2, RZ, RZ, UR25 ;  /* 0x00000019ff027e24 */ /* 0x000fd8000f8e00ff */
[----:B------:R-:W-:-:S05]  /*d140*/  @P0 LEA R2, R2, UR11, 0x3 ;  /* 0x0000000b02020c11 */ /* 0x000fca000f8e18ff */
[----:B------:R-:W-:-:S05]  /*d150*/  @P0 VIADD R2, R2, 0x38 ;  /* 0x0000003802020836 */ /* 0x000fca0000000000 */
[----:B---3--:R-:W-:Y:S02]  /*d160*/  @P0 PRMT R2, R0, 0x654, R2 ;  /* 0x0000065400020816 */ /* 0x008fe40000000002 */
[----:B------:R0:W5:Y:S01]  /*d170*/  LDL.LU R0, [R1+0x474] ;  /* 0x0004740001007983 */ /* 0x0001620000300800 */
[----:B------:R-:W-:Y:S01]  /*d180*/  UISETP.GT.U32.AND UP0, UPT, UR13, 0x1, UPT ;  /* 0x000000010d00788c */ /* 0x000fe2000bf04070 */
[----:B------:R0:W-:Y:S05]  /*d190*/  @P0 SYNCS.ARRIVE.TRANS64.RED.A1T0 RZ, [R2+URZ], RZ ;  /* 0x000000ff02ff09a7 */ /* 0x0001ea000810043f */
[----:B------:R-:W-:-:S13]  /*d1a0*/  PLOP3.LUT P0, PT, PT, PT, UP0, 0x80, 0x0 ;  /* 0x000000000000781c */ /* 0x000fda0003f0f008 */
[----:B0-----:R-:W-:Y:S05]  /*d1b0*/  @P0 BRA `(.L_x_30) ;  /* 0x0000000000040947 */ /* 0x001fea0003800000 */
[----:B------:R-:W-:Y:S01]  /*d1c0*/  BPT.TRAP 0x1 ;  /* 0x000000040000795c */ /* 0x000fe20000300000 */
.L_x_30:
[----:B------:R-:W-:Y:S02]  /*d1d0*/  UISETP.GT.AND UP2, UPT, UR24, 0x1, UPT ;  /* 0x000000011800788c */ /* 0x000fe4000bf44270 */
[----:B------:R-:W-:Y:S02]  /*d1e0*/  UIADD3 UR23, UR23, 0x1, URZ ;  /* 0x0000000117177890 */ /* 0x000fe4000fffe03f */
[----:B------:R-:W-:Y:S02]  /*d1f0*/  UIADD3 UR25, UR25, 0x1, URZ ;  /* 0x0000000119197890 */ /* 0x000fe4000fffe03f */
[----:B------:R-:W-:Y:S01]  /*d200*/  PLOP3.LUT P0, PT, PT, PT, UP2, 0x80, 0x0 ;  /* 0x000000000000781c */ /* 0x000fe20003f0f028 */
[----:B------:R-:W-:Y:S02]  /*d210*/  UISETP.NE.AND UP0, UPT, UR23, 0x7, UPT ;  /* 0x000000071700788c */ /* 0x000fe4000bf05270 */
[----:B------:R-:W-:Y:S02]  /*d220*/  UISETP.NE.AND UP1, UPT, UR25, 0x7, UPT ;  /* 0x000000071900788c */ /* 0x000fe4000bf25270 */
[----:B------:R-:W-:-:S02]  /*d230*/  USEL UR8, URZ, 0x1, UP0 ;  /* 0x000000013f087887 */ /* 0x000fc40008000000 */
[----:B------:R-:W-:Y:S02]  /*d240*/  UIADD3 UR24, UR24, -0x1, URZ ;  /* 0xffffffff18187890 */ /* 0x000fe4000fffe03f */
[----:B------:R-:W-:Y:S02]  /*d250*/  USEL UR23, UR23, URZ, UP0 ;  /* 0x0000003f17177287 */ /* 0x000fe40008000000 */
[----:B-----5:R-:W-:Y:S01]  /*d260*/  LOP3.LUT R0, R0, UR8, RZ, 0x3c, !PT ;  /* 0x0000000800007c12 */ /* 0x020fe2000f8e3cff */
[----:B------:R-:W-:Y:S01]  /*d270*/  USEL UR25, UR25, URZ, UP1 ;  /* 0x0000003f19197287 */ /* 0x000fe20008800000 */
[----:B------:R-:W-:Y:S01]  /*d280*/  UMOV UR8, 0x1 ;  /* 0x0000000100087882 */ /* 0x000fe20000000000 */
[----:B------:R-:W-:Y:S10]  /*d290*/  @P0 BRA `(.L_x_31) ;  /* 0xffffff9c00a40947 */ /* 0x000ff4000383ffff */
.L_x_23:
[----:B------:R-:W-:-:S04]  /*d2a0*/  UISETP.NE.AND UP0, UPT, UR6, URZ, UPT ;  /* 0x0000003f0600728c */ /* 0x000fc8000bf05270 */
[----:B------:R-:W-:-:S06]  /*d2b0*/  USEL UR6, URZ, 0x1, !UP0 ;  /* 0x000000013f067887 */ /* 0x000fcc000c000000 */
[----:B------:R-:W-:-:S13]  /*d2c0*/  ISETP.NE.AND P0, PT, RZ, UR6, PT ;  /* 0x00000006ff007c0c */ /* 0x000fda000bf05270 */
[----:B------:R-:W-:Y:S05]  /*d2d0*/  @!P0 BRA `(.L_x_32) ;  /* 0x0000003800108947 */ /* 0x000fea0003800000 */
[----:B------:R0:W-:Y:S04]  /*d2e0*/  STL [R1+0x624], R43 ;  /* 0x0006242b01007387 */ /* 0x0001e80000100800 */
[----:B0-----:R-:W2:Y:S04]  /*d2f0*/  LDL.LU R43, [R1] ;  /* 0x00000000012b7983 */ /* 0x001ea80000300800 */
[----:B------:R0:W-:Y:S04]  /*d300*/  STL [R1+0x620], R44 ;  /* 0x0006202c01007387 */ /* 0x0001e80000100800 */
[----:B0-----:R-:W3:Y:S04]  /*d310*/  LDL.LU R44, [R1+0x4] ;  /* 0x00000400012c7983 */ /* 0x001ee80000300800 */
[----:B------:R0:W-:Y:S04]  /*d320*/  STL [R1+0x61c], R45 ;  /* 0x00061c2d01007387 */ /* 0x0001e80000100800 */
[----:B0-----:R-:W4:Y:S04]  /*d330*/  LDL.LU R45, [R1+0x8] ;  /* 0x00000800012d7983 */ /* 0x001f280000300800 */
[----:B------:R0:W-:Y:S04]  /*d340*/  STL [R1+0x618], R46 ;  /* 0x0006182e01007387 */ /* 0x0001e80000100800 */
[----:B0-----:R-:W5:Y:S04]  /*d350*/  LDL.LU R46, [R1+0xc] ;  /* 0x00000c00012e7983 */ /* 0x001f680000300800 */
        /* <DEDUP_REMOVED lines=138> */
[----:B------:R-:W5:Y:S04]  /*dc00*/  LDL.LU R0, [R1+0x1b0] ;  /* 0x0001b00001007983 */ /* 0x000f680000300800 */
[----:B------:R-:W5:Y:S04]  /*dc10*/  LDL.LU R2, [R1+0x204] ;  /* 0x0002040001027983 */ /* 0x000f680000300800 */
        /* <DEDUP_REMOVED lines=67> */
[----:B0-----:R-:W5:Y:S01]  /*e050*/  LDL.LU R149, [R1+0x12c] ;  /* 0x00012c0001957983 */ /* 0x001f620000300800 */
[----:B--2---:R-:W-:-:S03]  /*e060*/  FADD R3, R43, R3 ;  /* 0x000000032b037221 */ /* 0x004fc60000000000 */
[----:B------:R0:W-:Y:S01]  /*e070*/  STL [R1+0x478], R150 ;  /* 0x0004789601007387 */ /* 0x0001e20000100800 */
[----:B---3--:R-:W-:Y:S01]  /*e080*/  FADD R4, R44, R4 ;  /* 0x000000042c047221 */ /* 0x008fe20000000000 */
[----:B----4-:R-:W-:Y:S01]  /*e090*/  FADD R5, R45, R5 ;  /* 0x000000052d057221 */ /* 0x010fe20000000000 */
[----:B-----5:R-:W-:Y:S01]  /*e0a0*/  FADD R6, R46, R6 ;  /* 0x000000062e067221 */ /* 0x020fe20000000000 */
[----:B------:R-:W-:Y:S01]  /*e0b0*/  FADD R7, R47, R7 ;  /* 0x000000072f077221 */ /* 0x000fe20000000000 */
[----:B0-----:R-:W2:Y:S04]  /*e0c0*/  LDL.LU R150, [R1+0x128] ;  /* 0x0001280001967983 */ /* 0x001ea80000300800 */
[----:B------:R0:W-:Y:S01]  /*e0d0*/  STL [R1+0x474], R151 ;  /* 0x0004749701007387 */ /* 0x0001e20000100800 */
[----:B------:R-:W-:Y:S01]  /*e0e0*/  FADD R8, R48, R8 ;  /* 0x0000000830087221 */ /* 0x000fe20000000000 */
[----:B------:R-:W-:Y:S01]  /*e0f0*/  FADD R9, R49, R9 ;  /* 0x0000000931097221 */ /* 0x000fe20000000000 */
[----:B------:R-:W-:Y:S01]  /*e100*/  FADD R10, R50, R10 ;  /* 0x0000000a320a7221 */ /* 0x000fe20000000000 */
[----:B0-----:R-:W3:Y:S04]  /*e110*/  LDL.LU R151, [R1+0x124] ;  /* 0x0001240001977983 */ /* 0x001ee80000300800 */
[----:B------:R-:W4:Y:S04]  /*e120*/  LDL.LU R43, [R1+0x624] ;  /* 0x00062400012b7983 */ /* 0x000f280000300800 */
[----:B------:R-:W5:Y:S04]  /*e130*/  LDL.LU R44, [R1+0x620] ;  /* 0x00062000012c7983 */ /* 0x000f680000300800 */
[----:B------:R-:W4:Y:S04]  /*e140*/  LDL.LU R45, [R1+0x61c] ;  /* 0x00061c00012d7983 */ /* 0x000f280000300800 */
[----:B------:R-:W5:Y:S01]  /*e150*/  LDL.LU R46, [R1+0x618] ;  /* 0x00061800012e7983 */ /* 0x000f620000300800 */
[----:B------:R-:W-:-:S03]  /*e160*/  FADD R11, R51, R11 ;  /* 0x0000000b330b7221 */ /* 0x000fc60000000000 */
[----:B------:R-:W4:Y:S01]  /*e170*/  LDL.LU R47, [R1+0x614] ;  /* 0x00061400012f7983 */ /* 0x000f220000300800 */
[----:B------:R-:W-:-:S03]  /*e180*/  FADD R12, R52, R12 ;  /* 0x0000000c340c7221 */ /* 0x000fc60000000000 */
        /* <DEDUP_REMOVED lines=132> */
[----:B------:R-:W5:Y:S04]  /*e9d0*/  LDL.LU R114, [R1+0x508] ;  /* 0x0005080001727983 */ /* 0x000f680000300800 */
[----:B------:R-:W5:Y:S01]  /*e9e0*/  LDL.LU R115, [R1+0x504] ;  /* 0x0005040001737983 */ /* 0x000f620000300800 */
[----:B------:R-:W-:Y:S01]  /*e9f0*/  FADD R206, R149, R206 ;  /* 0x000000ce95ce7221 */ /* 0x000fe20000000000 */
[----:B------:R-:W-:Y:S01]  /*ea00*/  FADD R237, R118, R237 ;  /* 0x000000ed76ed7221 */ /* 0x000fe20000000000 */
[----:B------:R-:W-:Y:S01]  /*ea10*/  FADD R236, R119, R236 ;  /* 0x000000ec77ec7221 */ /* 0x000fe20000000000 */
[----:B------:R0:W-:Y:S01]  /*ea20*/  STL [R1+0x200], R116 ;  /* 0x0002007401007387 */ /* 0x0001e20000100800 */
[----:B------:R-:W-:Y:S01]  /*ea30*/  FADD R235, R120, R235 ;  /* 0x000000eb78eb7221 */ /* 0x000fe20000000000 */
        /* <DEDUP_REMOVED lines=8> */
[----:B0-----:R-:W4:Y:S01]  /*eac0*/  LDL.LU R116, [R1+0x1b4] ;  /* 0x0001b40001747983 */ /* 0x001f220000300800 */
[----:B------:R-:W-:Y:S01]  /*ead0*/  FADD R226, R129, R226 ;  /* 0x000000e281e27221 */ /* 0x000fe20000000000 */
[----:B------:R-:W-:Y:S01]  /*eae0*/  FADD R225, R130, R225 ;  /* 0x000000e182e17221 */ /* 0x000fe20000000000 */
[----:B------:R-:W-:Y:S01]  /*eaf0*/  FADD R224, R131, R224 ;  /* 0x000000e083e07221 */ /* 0x000fe20000000000 */
[----:B------:R-:W4:Y:S01]  /*eb00*/  LDL.LU R148, [R1+0x208] ;  /* 0x0002080001947983 */ /* 0x000f220000300800 */
[----:B------:R-:W-:Y:S01]  /*eb10*/  FADD R223, R132, R223 ;  /* 0x000000df84df7221 */ /* 0x000fe20000000000 */
[----:B------:R-:W-:Y:S01]  /*eb20*/  FADD R216, R139, R216 ;  /* 0x000000d88bd87221 */ /* 0x000fe20000000000 */
[----:B------:R-:W-:Y:S01]  /*eb30*/  FADD R222, R133, R222 ;  /* 0x000000de85de7221 */ /* 0x000fe20000000000 */
        /* <DEDUP_REMOVED lines=8> */
[----:B------:R-:W5:Y:S01]  /*ebc0*/  LDL.LU R149, [R1+0x20c] ;  /* 0x00020c0001957983 */ /* 0x000f620000300800 */
[----:B------:R-:W-:Y:S01]  /*ebd0*/  FADD R212, R143, R212 ;  /* 0x000000d48fd47221 */ /* 0x000fe20000000000 */
[----:B------:R-:W-:Y:S01]  /*ebe0*/  FADD R218, R137, R218 ;  /* 0x000000da89da7221 */ /* 0x000fe20000000000 */
[----:B------:R-:W-:Y:S01]  /*ebf0*/  FADD R211, R144, R211 ;  /* 0x000000d390d37221 */ /* 0x000fe20000000000 */
[----:B------:R-:W5:Y:S01]  /*ec00*/  LDL.LU R118, [R1+0x1bc] ;  /* 0x0001bc0001767983 */ /* 0x000f620000300800 */
[----:B------:R-:W-:Y:S01]  /*ec10*/  FADD R217, R138, R217 ;  /* 0x000000d98ad97221 */ /* 0x000fe20000000000 */
[----:B------:R-:W-:Y:S01]  /*ec20*/  FADD R210, R145, R210 ;  /* 0x000000d291d27221 */ /* 0x000fe20000000000 */
[----:B---3--:R-:W-:Y:S01]  /*ec30*/  FADD R204, R151, R204 ;  /* 0x000000cc97cc7221 */ /* 0x008fe20000000000 */
[----:B------:R-:W3:Y:S01]  /*ec40*/  LDL.LU R0, [R1+0x210] ;  /* 0x0002100001007983 */ /* 0x000ee20000300800 */
[----:B------:R-:W-:Y:S01]  /*ec50*/  FADD R209, R146, R209 ;  /* 0x000000d192d17221 */ /* 0x000fe20000000000 */
[----:B--2---:R-:W-:Y:S01]  /*ec60*/  FADD R205, R150, R205 ;  /* 0x000000cd96cd7221 */ /* 0x004fe20000000000 */
[----:B------:R-:W-:Y:S01]  /*ec70*/  FADD R208, R147, R208 ;  /* 0x000000d093d07221 */ /* 0x000fe20000000000 */
[----:B------:R-:W2:Y:S04]  /*ec80*/  LDL.LU R119, [R1+0x1c0] ;  /* 0x0001c00001777983 */ /* 0x000ea80000300800 */
[----:B0-----:R-:W2:Y:S04]  /*ec90*/  LDL.LU R2, [R1+0x214] ;  /* 0x0002140001027983 */ /* 0x001ea80000300800 */
        /* <DEDUP_REMOVED lines=29> */
[----:B------:R-:W2:Y:S01]  /*ee70*/  LDL.LU R147, [R1+0x250] ;  /* 0x0002500001937983 */ /* 0x000ea20000300800 */
[----:B----4-:R-:W-:-:S03]  /*ee80*/  FADD R148, R116, R148 ;  /* 0x0000009474947221 */ /* 0x010fc60000000000 */
[----:B------:R-:W4:Y:S04]  /*ee90*/  LDL.LU R116, [R1+0x500] ;  /* 0x0005000001747983 */ /* 0x000f280000300800 */
[----:B------:R0:W-:Y:S01]  /*eea0*/  STL [R1+0x208], R148 ;  /* 0x0002089401007387 */ /* 0x0001e20000100800 */
[----:B-----5:R-:W-:-:S03]  /*eeb0*/  FADD R149, R117, R149 ;  /* 0x0000009575957221 */ /* 0x020fc60000000000 */
[----:B0-----:R-:W5:Y:S04]  /*eec0*/  LDL.LU R148, [R1+0x254] ;  /* 0x0002540001947983 */ /* 0x001f680000300800 */
[----:B------:R-:W4:Y:S04]  /*eed0*/  LDL.LU R117, [R1+0x4fc] ;  /* 0x0004fc0001757983 */ /* 0x000f280000300800 */
[----:B------:R0:W-:Y:S04]  /*eee0*/  STL [R1+0x20c], R149 ;  /* 0x00020c9501007387 */ /* 0x0001e80000100800 */
[----:B0-----:R-:W4:Y:S01]  /*eef0*/  LDL.LU R149, [R1+0x258] ;  /* 0x0002580001957983 */ /* 0x001f220000300800 */
[----:B---3--:R-:W-:Y:S01]  /*ef00*/  FADD R0, R118, R0 ;  /* 0x0000000076007221 */ /* 0x008fe20000000000 */
[----:B--2---:R-:W-:-:S02]  /*ef10*/  FADD R2, R119, R2 ;  /* 0x0000000277027221 */ /* 0x004fc40000000000 */
[----:B------:R-:W2:Y:S01]  /*ef20*/  LDL.LU R118, [R1+0x4f8] ;  /* 0x0004f80001767983 */ /* 0x000ea20000300800 */
[----:B------:R-:W-:-:S03]  /*ef30*/  FADD R121, R120, R121 ;  /* 0x0000007978797221 */ /* 0x000fc60000000000 */
[----:B------:R0:W-:Y:S01]  /*ef40*/  STL [R1+0x210], R0 ;  /* 0x0002100001007387 */ /* 0x0001e20000100800 */
[----:B------:R-:W-:-:S03]  /*ef50*/  FADD R123, R122, R123 ;  /* 0x0000007b7a7b7221 */ /* 0x000fc60000000000 */
[----:B0-----:R-:W3:Y:S04]  /*ef60*/  LDL.LU R0, [R1+0x25c] ;  /* 0x00025c0001007983 */ /* 0x001ee80000300800 */
[----:B------:R-:W2:Y:S04]  /*ef70*/  LDL.LU R119, [R1+0x4f4] ;  /* 0x0004f40001777983 */ /* 0x000ea80000300800 */
[----:B------:R0:W-:Y:S01]  /*ef80*/  STL [R1+0x214], R2 ;  /* 0x0002140201007387 */ /* 0x0001e20000100800 */
[----:B------:R-:W-:Y:S01]  /*ef90*/  FADD R125, R124, R125 ;  /* 0x0000007d7c7d7221 */ /* 0x000fe20000000000 */
[----:B------:R-:W-:-:S02]  /*efa0*/  FADD R127, R126, R127 ;  /* 0x0000007f7e7f7221 */ /* 0x000fc40000000000 */
[----:B0-----:R-:W2:Y:S04]  /*efb0*/  LDL.LU R2, [R1+0x260] ;  /* 0x0002600001027983 */ /* 0x001ea80000300800 */
[----:B------:R-:W2:Y:S04]  /*efc0*/  LDL.LU R120, [R1+0x4f0] ;  /* 0x0004f00001787983 */ /* 0x000ea80000300800 */
[----:B------:R0:W-:Y:S01]  /*efd0*/  STL [R1+0x218], R121 ;  /* 0x0002187901007387 */ /* 0x0001e20000100800 */
[----:B------:R-:W-:-:S03]  /*efe0*/  FADD R129, R128, R129 ;  /* 0x0000008180817221 */ /* 0x000fc60000000000 */
        /* <DEDUP_REMOVED lines=42> */
[----:B------:R0:W-:Y:S04]  /*f290*/  STL [R1+0x244], R144 ;  /* 0x0002449001007387 */ /* 0x0001e80000100800 */
[----:B0-----:R-:W2:Y:S04]  /*f2a0*/  LDL.LU R144, [R1+0x278] ;  /* 0x0002780001907983 */ /* 0x001ea80000300800 */
[----:B------:R-:W2:Y:S04]  /*f2b0*/  LDL.LU R138, [R1+0x4a8] ;  /* 0x0004a800018a7983 */ /* 0x000ea80000300800 */
[----:B------:R0:W-:Y:S04]  /*f2c0*/  STL [R1+0x248], R145 ;  /* 0x0002489101007387 */ /* 0x0001e80000100800 */
[----:B0-----:R-:W2:Y:S04]  /*f2d0*/  LDL.LU R145, [R1+0x27c] ;  /* 0x00027c0001917983 */ /* 0x001ea80000300800 */
[----:B------:R0:W-:Y:S01]  /*f2e0*/  STL [R1+0x24c], R146 ;  /* 0x00024c9201007387 */ /* 0x0001e20000100800 */
[----:B-----5:R-:W-:-:S03]  /*f2f0*/  FADD R148, R24, R148 ;  /* 0x0000009418947221 */ /* 0x020fc60000000000 */
[----:B0-----:R-:W5:Y:S04]  /*f300*/  LDL.LU R146, [R1+0x280] ;  /* 0x0002800001927983 */ /* 0x001f680000300800 */
[----:B------:R0:W-:Y:S04]  /*f310*/  STL [R1+0x250], R147 ;  /* 0x0002509301007387 */ /* 0x0001e80000100800 */
[----:B0-----:R-:W5:Y:S01]  /*f320*/  LDL.LU R147, [R1+0x284] ;  /* 0x0002840001937983 */ /* 0x001f620000300800 */
[----:B----4-:R-:W-:-:S03]  /*f330*/  FADD R149, R25, R149 ;  /* 0x0000009519957221 */ /* 0x010fc60000000000 */
[----:B------:R0:W-:Y:S04]  /*f340*/  STL [R1+0x254], R148 ;  /* 0x0002549401007387 */ /* 0x0001e80000100800 */
[----:B0-----:R-:W4:Y:S04]  /*f350*/  LDL.LU R148, [R1+0x288] ;  /* 0x0002880001947983 */ /* 0x001f280000300800 */
[----:B------:R0:W-:Y:S04]  /*f360*/  STL [R1+0x258], R149 ;  /* 0x0002589501007387 */ /* 0x0001e80000100800 */
[----:B0-----:R-:W4:Y:S04]  /*f370*/  LDL.LU R149, [R1+0x28c] ;  /* 0x00028c0001957983 */ /* 0x001f280000300800 */
[----:B------:R-:W4:Y:S01]  /*f380*/  LDL.LU R150, [R1+0x290] ;  /* 0x0002900001967983 */ /* 0x000f220000300800 */
[----:B---3--:R-:W-:-:S03]  /*f390*/  FADD R0, R26, R0 ;  /* 0x000000001a007221 */ /* 0x008fc60000000000 */
[----:B------:R-:W3:Y:S01]  /*f3a0*/  LDL.LU R151, [R1+0x294] ;  /* 0x0002940001977983 */ /* 0x000ee20000300800 */
[----:B--2---:R-:W-:-:S03]  /*f3b0*/  FADD R2, R27, R2 ;  /* 0x000000021b027221 */ /* 0x004fc60000000000 */
[----:B------:R0:W-:Y:S04]  /*f3c0*/  STL [R1+0x25c], R0 ;  /* 0x00025c0001007387 */ /* 0x0001e80000100800 */
[----:B------:R-:W2:Y:S04]  /*f3d0*/  LDL.LU R27, [R1+0x2c8] ;  /* 0x0002c800011b7983 */ /* 0x000ea80000300800 */
[----:B------:R-:W2:Y:S04]  /*f3e0*/  LDL.LU R26, [R1+0x2cc] ;  /* 0x0002cc00011a7983 */ /* 0x000ea80000300800 */
[----:B------:R1:W-:Y:S04]  /*f3f0*/  STL [R1+0x260], R2 ;  /* 0x0002600201007387 */ /* 0x0003e80000100800 */
[----:B------:R-:W2:Y:S04]  /*f400*/  LDL.LU R25, [R1+0x2d0] ;  /* 0x0002d00001197983 */ /* 0x000ea80000300800 */
[----:B------:R-:W2:Y:S04]  /*f410*/  LDL.LU R24, [R1+0x2d4] ;  /* 0x0002d40001187983 */ /* 0x000ea80000300800 */
[----:B0-----:R-:W2:Y:S04]  /*f420*/  LDL.LU R0, [R1+0x2d8] ;  /* 0x0002d80001007983 */ /* 0x001ea80000300800 */
[----:B-1----:R-:W2:Y:S01]  /*f430*/  LDL.LU R2, [R1+0x2dc] ;  /* 0x0002dc0001027983 */ /* 0x002ea20000300800 */
[----:B------:R-:W-:-:S05]  /*f440*/  FADD R139, R28, R139 ;  /* 0x0000008b1c8b7221 */ /* 0x000fca0000000000 */
[----:B------:R0:W-:Y:S04]  /*f450*/  STL [R1+0x264], R139 ;  /* 0x0002648b01007387 */ /* 0x0001e80000100800 */
[----:B0-----:R-:W2:Y:S01]  /*f460*/  LDL.LU R139, [R1+0x4a4] ;  /* 0x0004a400018b7983 */ /* 0x001ea20000300800 */
[----:B------:R-:W-:-:S03]  /*f470*/  FADD R140, R29, R140 ;  /* 0x0000008c1d8c7221 */ /* 0x000fc60000000000 */
[----:B------:R-:W2:Y:S04]  /*f480*/  LDL.LU R28, [R1+0x2c4] ;  /* 0x0002c400011c7983 */ /* 0x000ea80000300800 */
        /* <DEDUP_REMOVED lines=20> */
[----:B------:R0:W-:Y:S01]  /*f5d0*/  STL [R1+0x27c], R145 ;  /* 0x00027c9101007387 */ /* 0x0001e20000100800 */
[----:B-----5:R-:W-:-:S03]  /*f5e0*/  FADD R146, R35, R146 ;  /* 0x0000009223927221 */ /* 0x020fc60000000000 */
[----:B0-----:R-:W5:Y:S04]  /*f5f0*/  LDL.LU R145, [R1+0x48c] ;  /* 0x00048c0001917983 */ /* 0x001f680000300800 */
[----:B------:R-:W5:Y:S04]  /*f600*/  LDL.LU R34, [R1+0x2ac] ;  /* 0x0002ac0001227983 */ /* 0x000f680000300800 */
[----:B------:R0:W-:Y:S01]  /*f610*/  STL [R1+0x280], R146 ;  /* 0x0002809201007387 */ /* 0x0001e20000100800 */
[----:B------:R-:W-:-:S03]  /*f620*/  FADD R147, R36, R147 ;  /* 0x0000009324937221 */ /* 0x000fc60000000000 */
[----:B0-----:R-:W5:Y:S04]  /*f630*/  LDL.LU R146, [R1+0x488] ;  /* 0x0004880001927983 */ /* 0x001f680000300800 */
[----:B------:R-:W5:Y:S01]  /*f640*/  LDL.LU R35, [R1+0x2a8] ;  /* 0x0002a80001237983 */ /* 0x000f620000300800 */
[----:B----4-:R-:W-:-:S03]  /*f650*/  FADD R148, R37, R148 ;  /* 0x0000009425947221 */ /* 0x010fc60000000000 */
[----:B------:R0:W-:Y:S04]  /*f660*/  STL [R1+0x284], R147 ;  /* 0x0002849301007387 */ /* 0x0001e80000100800 */
[----:B0-----:R-:W4:Y:S01]  /*f670*/  LDL.LU R147, [R1+0x484] ;  /* 0x0004840001937983 */ /* 0x001f220000300800 */
[----:B------:R-:W-:-:S03]  /*f680*/  FADD R149, R38, R149 ;  /* 0x0000009526957221 */ /* 0x000fc60000000000 */
[----:B------:R-:W4:Y:S01]  /*f690*/  LDL.LU R36, [R1+0x2a4] ;  /* 0x0002a40001247983 */ /* 0x000f220000300800 */
[----:B------:R-:W-:-:S03]  /*f6a0*/  FADD R150, R39, R150 ;  /* 0x0000009627967221 */ /* 0x000fc60000000000 */
[----:B------:R0:W-:Y:S04]  /*f6b0*/  STL [R1+0x288], R148 ;  /* 0x0002889401007387 */ /* 0x0001e80000100800 */
[----:B0-----:R-:W4:Y:S04]  /*f6c0*/  LDL.LU R148, [R1+0x480] ;  /* 0x0004800001947983 */ /* 0x001f280000300800 */
[----:B------:R-:W4:Y:S04]  /*f6d0*/  LDL.LU R37, [R1+0x2a0] ;  /* 0x0002a00001257983 */ /* 0x000f280000300800 */
[----:B------:R0:W-:Y:S04]  /*f6e0*/  STL [R1+0x28c], R149 ;  /* 0x00028c9501007387 */ /* 0x0001e80000100800 */
[----:B0-----:R-:W4:Y:S04]  /*f6f0*/  LDL.LU R149, [R1+0x47c] ;  /* 0x00047c0001957983 */ /* 0x001f280000300800 */
[----:B------:R-:W4:Y:S04]  /*f700*/  LDL.LU R38, [R1+0x29c] ;  /* 0x00029c0001267983 */ /* 0x000f280000300800 */
[----:B------:R0:W-:Y:S04]  /*f710*/  STL [R1+0x290], R150 ;  /* 0x0002909601007387 */ /* 0x0001e80000100800 */
[----:B0-----:R-:W4:Y:S04]  /*f720*/  LDL.LU R150, [R1+0x478] ;  /* 0x0004780001967983 */ /* 0x001f280000300800 */
[----:B------:R-:W4:Y:S01]  /*f730*/  LDL.LU R39, [R1+0x298] ;  /* 0x0002980001277983 */ /* 0x000f220000300800 */
[----:B---3--:R-:W-:-:S05]  /*f740*/  FADD R151, R40, R151 ;  /* 0x0000009728977221 */ /* 0x008fca0000000000 */
[----:B------:R0:W-:Y:S01]  /*f750*/  STL [R1+0x294], R151 ;  /* 0x0002949701007387 */ /* 0x0001e20000100800 */
[----:B--2---:R-:W-:-:S03]  /*f760*/  FADD R27, R53, R27 ;  /* 0x0000001b351b7221 */ /* 0x004fc60000000000 */
[----:B0-----:R-:W2:Y:S01]  /*f770*/  LDL.LU R151, [R1+0x474] ;  /* 0x0004740001977983 */ /* 0x001ea20000300800 */
        /* <DEDUP_REMOVED lines=11> */
[----:B-----5:R-:W-:Y:S01]  /*f830*/  FADD R34, R46, R34 ;  /* 0x000000222e227221 */ /* 0x020fe20000000000 */
[----:B------:R-:W-:Y:S01]  /*f840*/  FADD R35, R45, R35 ;  /* 0x000000232d237221 */ /* 0x000fe20000000000 */
[----:B----4-:R-:W-:Y:S01]  /*f850*/  FADD R36, R44, R36 ;  /* 0x000000242c247221 */ /* 0x010fe20000000000 */
[----:B------:R-:W-:Y:S01]  /*f860*/  FADD R37, R43, R37 ;  /* 0x000000252b257221 */ /* 0x000fe20000000000 */
[----:B------:R-:W-:Y:S01]  /*f870*/  FADD R38, R42, R38 ;  /* 0x000000262a267221 */ /* 0x000fe20000000000 */
[----:B------:R-:W-:-:S05]  /*f880*/  FADD R39, R41, R39 ;  /* 0x0000002729277221 */ /* 0x000fca0000000000 */
[----:B------:R0:W-:Y:S04]  /*f890*/  STL [R1+0x298], R39 ;  /* 0x0002982701007387 */ /* 0x0001e80000100800 */
        /* <DEDUP_REMOVED lines=14> */
[----:B------:R-:W2:Y:S04]  /*f980*/  LDL.LU R52, [R1+0x2e0] ;  /* 0x0002e00001347983 */ /* 0x000ea80000300800 */
[----:B------:R2:W-:Y:S04]  /*f990*/  STL [R1+0x2d4], R24 ;  /* 0x0002d41801007387 */ /* 0x0005e80000100800 */
[----:B------:R-:W2:Y:S04]  /*f9a0*/  LDL.LU R51, [R1+0x2e4] ;  /* 0x0002e40001337983 */ /* 0x000ea80000300800 */
[----:B------:R2:W-:Y:S04]  /*f9b0*/  STL [R1+0x2d8], R0 ;  /* 0x0002d80001007387 */ /* 0x0005e80000100800 */
        /* <DEDUP_REMOVED lines=13> */
[----:B-1----:R-:W2:Y:S04]  /*fa90*/  LDL.LU R38, [R1+0x318] ;  /* 0x0003180001267983 */ /* 0x002ea80000300800 */
[----:B---3--:R-:W3:Y:S04]  /*faa0*/  LDL.LU R37, [R1+0x31c] ;  /* 0x00031c0001257983 */ /* 0x008ee80000300800 */
[----:B----4-:R-:W4:Y:S04]  /*fab0*/  LDL.LU R36, [R1+0x320] ;  /* 0x0003200001247983 */ /* 0x010f280000300800 */
[----:B-----5:R-:W5:Y:S04]  /*fac0*/  LDL.LU R35, [R1+0x324] ;  /* 0x0003240001237983 */ /* 0x020f680000300800 */
[----:B--2---:R-:W2:Y:S04]  /*fad0*/  LDL.LU R34, [R1+0x328] ;  /* 0x0003280001227983 */ /* 0x004ea80000300800 */
        /* <DEDUP_REMOVED lines=12> */
[----:B------:R-:W-:Y:S01]  /*fba0*/  FADD R52, R59, R52 ;  /* 0x000000343b347221 */ /* 0x000fe20000000000 */
        /* <DEDUP_REMOVED lines=28> */
[----:B---3--:R-:W-:-:S03]  /*fd70*/  FADD R37, R74, R37 ;  /* 0x000000254a257221 */ /* 0x008fc60000000000 */
[----:B------:R3:W-:Y:S01]  /*fd80*/  STL [R1+0x318], R38 ;  /* 0x0003182601007387 */ /* 0x0007e20000100800 */
[----:B----4-:R-:W-:-:S03]  /*fd90*/  FADD R36, R75, R36 ;  /* 0x000000244b247221 */ /* 0x010fc60000000000 */
[----:B------:R4:W-:Y:S01]  /*fda0*/  STL [R1+0x31c], R37 ;  /* 0x00031c2501007387 */ /* 0x0009e20000100800 */
[----:B-----5:R-:W-:-:S03]  /*fdb0*/  FADD R35, R76, R35 ;  /* 0x000000234c237221 */ /* 0x020fc60000000000 */
[----:B------:R5:W-:Y:S01]  /*fdc0*/  STL [R1+0x320], R36 ;  /* 0x0003202401007387 */ /* 0x000be20000100800 */
[----:B--2---:R-:W-:-:S03]  /*fdd0*/  FADD R34, R77, R34 ;  /* 0x000000224d227221 */ /* 0x004fc60000000000 */
        /* <DEDUP_REMOVED lines=22> */
[----:B0-----:R-:W2:Y:S01]  /*ff40*/  LDL.LU R52, [R1+0x35c] ;  /* 0x00035c0001347983 */ /* 0x001ea20000300800 */
[----:B------:R-:W-:-:S03]  /*ff50*/  FADD R2, R89, R2 ;  /* 0x0000000259027221 */ /* 0x000fc60000000000 */
[----:B------:R0:W-:Y:S04]  /*ff60*/  STL [R1+0x350], R24 ;  /* 0x0003501801007387 */ /* 0x0001e80000100800 */
[----:B-1----:R-:W2:Y:S04]  /*ff70*/  LDL.LU R51, [R1+0x360] ;  /* 0x0003600001337983 */ /* 0x002ea80000300800 */
        /* <DEDUP_REMOVED lines=181> */
[----:B------:R-:W-:Y:S01]  /*10ad0*/  FADD R0, R150, R0 ;  /* 0x0000000096007221 */ /* 0x000fe20000000000 */
[----:B------:R-:W-:-:S05]  /*10ae0*/  FADD R2, R2, R151 ;  /* 0x0000009702027221 */ /* 0x000fca0000000000 */
[----:B------:R0:W-:Y:S04]  /*10af0*/  STL [R1+0x450], R2 ;  /* 0x0004500201007387 */ /* 0x0001e80000100800 */
[----:B------:R0:W-:Y:S04]  /*10b00*/  STL [R1+0x448], R24 ;  /* 0x0004481801007387 */ /* 0x0001e80000100800 */
[----:B------:R0:W-:Y:S02]  /*10b10*/  STL [R1+0x44c], R0 ;  /* 0x00044c0001007387 */ /* 0x0001e40000100800 */
.L_x_32:
[----:B0-----:R-:W0:Y:S02]  /*10b20*/  LDC R0, c[0x0][0x28c] ;  /* 0x0000a300ff007b82 */ /* 0x001e240000000800 */
[----:B0-----:R-:W-:-:S13]  /*10b30*/  ISETP.GE.AND P0, PT, R0, 0x1, PT ;  /* 0x000000010000780c */ /* 0x001fda0003f06270 */
[----:B------:R-:W-:Y:S05]  /*10b40*/  @!P0 BRA `(.L_x_33) ;  /* 0x00000000006c8947 */ /* 0x000fea0003800000 */
[----:B------:R-:W-:-:S06]  /*10b50*/  UISETP.NE.AND UP0, UPT, UR22, 0x3, UPT ;  /* 0x000000031600788c */ /* 0x000fcc000bf05270 */
[----:B------:R-:W-:-:S13]  /*10b60*/  PLOP3.LUT P0, PT, PT, PT, UP0, 0x80, 0x0 ;  /* 0x000000000000781c */ /* 0x000fda0003f0f008 */
[----:B------:R-:W-:Y:S05]  /*10b70*/  @!P0 BRA `(.L_x_34) ;  /* 0x0000000000048947 */ /* 0x000fea0003800000 */
[----:B------:R-:W-:Y:S01]  /*10b80*/  BPT.TRAP 0x1 ;  /* 0x000000040000795c */ /* 0x000fe20000300000 */
.L_x_34:
[----:B------:R-:W2:Y:S01]  /*10b90*/  LDL R0, [R1+0x454] ;  /* 0x0004540001007983 */ /* 0x000ea20000100800 */
[----:B------:R-:W-:Y:S01]  /*10ba0*/  BSSY B0, `(.L_x_35) ;  /* 0x0000011000007945 */ /* 0x000fe20003800000 */
[----:B--2---:R-:W-:-:S13]  /*10bb0*/  ISETP.NE.AND P0, PT, R0, RZ, PT ;  /* 0x000000ff0000720c */ /* 0x004fda0003f05270 */
[----:B------:R-:W-:Y:S05]  /*10bc0*/  @!P0 BRA `(.L_x_36) ;  /* 0x0000000000388947 */ /* 0x000fea0003800000 */
[----:B------:R-:W2:Y:S01]  /*10bd0*/  LDL R2, [R1+0x458] ;  /* 0x0004580001027983 */ /* 0x000ea20000100800 */
[----:B------:R-:W-:-:S04]  /*10be0*/  UISETP.LT.AND UP0, UPT, UR9, 0x1, UPT ;  /* 0x000000010900788c */ /* 0x000fc8000bf01270 */
[----:B------:R-:W-:-:S04]  /*10bf0*/  USEL UR8, UR9, 0x1, UP0 ;  /* 0x0000000109087887 */ /* 0x000fc80008000000 */
[----:B------:R-:W-:-:S04]  /*10c00*/  UIADD3 UR8, UR5, UR9, -UR8 ;  /* 0x0000000905087290 */ /* 0x000fc8000fffe808 */
[----:B------:R-:W-:-:S04]  /*10c10*/  UIMAD.WIDE.U32 UR6, UR8, 0x24924925, URZ ;  /* 0x24924925080678a5 */ /* 0x000fc8000f8e003f */
[----:B------:R-:W-:-:S04]  /*10c20*/  UIADD3 UR6, UR8, -UR7, URZ ;  /* 0x8000000708067290 */ /* 0x000fc8000fffe03f */
[----:B------:R-:W-:-:S04]  /*10c30*/  ULEA.HI UR6, UR6, UR7, URZ, 0x1f ;  /* 0x0000000706067291 */ /* 0x000fc8000f8ff83f */
[----:B------:R-:W-:-:S04]  /*10c40*/  USHF.R.U32.HI UR6, URZ, 0x2, UR6 ;  /* 0x000000023f067899 */ /* 0x000fc80008011606 */
[----:B------:R-:W-:-:S04]  /*10c50*/  UIMAD UR6, UR6, -0x7, UR8 ;  /* 0xfffffff9060678a4 */ /* 0x000fc8000f8e0208 */
[----:B------:R-:W-:-:S04]  /*10c60*/  ULEA UR6, UR6, UR11, 0x3 ;  /* 0x0000000b06067291 */ /* 0x000fc8000f8e183f */
[----:B------:R-:W-:-:S06]  /*10c70*/  UIADD3 UR6, UR6, 0x38, URZ ;  /* 0x0000003806067890 */ /* 0x000fcc000fffe03f */
[----:B------:R-:W-:-:S05]  /*10c80*/  IMAD.U32 R0, RZ, RZ, UR6 ;  /* 0x00000006ff007e24 */ /* 0x000fca000f8e00ff */
[----:B--2---:R-:W-:-:S04]  /*10c90*/  PRMT R0, R2, 0x654, R0 ;  /* 0x0000065402007816 */ /* 0x004fc80000000000 */
[----:B------:R0:W-:Y:S03]  /*10ca0*/  SYNCS.ARRIVE.TRANS64.RED.A1T0 RZ, [R0+URZ], RZ ;  /* 0x000000ff00ff79a7 */ /* 0x0001e6000810043f */
.L_x_36:
[----:B------:R-:W-:Y:S05]  /*10cb0*/  BSYNC B0 ;  /* 0x0000000000007941 */ /* 0x000fea0003800000 */
.L_x_35:
[----:B------:R-:W-:-:S06]  /*10cc0*/  UISETP.GT.U32.AND UP0, UPT, UR13, 0x1, UPT ;  /* 0x000000010d00788c */ /* 0x000fcc000bf04070 */
[----:B------:R-:W-:-:S13]  /*10cd0*/  PLOP3.LUT P0, PT, PT, PT, UP0, 0x80, 0x0 ;  /* 0x000000000000781c */ /* 0x000fda0003f0f008 */
[----:B------:R-:W-:Y:S05]  /*10ce0*/  @P0 BRA `(.L_x_33) ;  /* 0x0000000000040947 */ /* 0x000fea0003800000 */
[----:B------:R-:W-:Y:S01]  /*10cf0*/  BPT.TRAP 0x1 ;  /* 0x000000040000795c */ /* 0x000fe20000300000 */
.L_x_33:
[----:B------:R-:W2:Y:S01]  /*10d00*/  LDL.LU R27, [R1+0x468] ;  /* 0x00046800011b7983 */ /* 0x000ea20000300800 */
[----:B------:R-:W3:Y:S01]  /*10d10*/  LDC R24, c[0x0][0x288] ;  /* 0x0000a200ff187b82 */ /* 0x000ee20000000800 */
[----:B------:R-:W4:Y:S01]  /*10d20*/  S2R R26, SR_TID.X ;  /* 0x00000000001a7919 */ /* 0x000f220000002100 */
[----:B------:R-:W-:Y:S01]  /*10d30*/  UIADD3 UR8, UR9, UR5, URZ ;  /* 0x0000000509087290 */ /* 0x000fe2000fffe03f */
[----:B------:R-:W-:Y:S01]  /*10d40*/  ULDC UR6, c[0x0][0x284] ;  /* 0x0000a10000067ab9 */ /* 0x000fe20000000800 */
[----:B------:R-:W0:Y:S02]  /*10d50*/  LDL.LU R25, [R1+0x464] ;  /* 0x0004640001197983 */ /* 0x000e240000300800 */
[----:B------:R-:W-:Y:S01]  /*10d60*/  UISETP.GT.U32.AND UP0, UPT, UR8, 0x6, UPT ;  /* 0x000000060800788c */ /* 0x000fe2000bf04070 */
[----:B------:R-:W-:Y:S01]  /*10d70*/  IMAD.MOV.U32 R40, RZ, RZ, -0x1 ;  /* 0xffffffffff287424 */ /* 0x000fe200078e00ff */
[----:B------:R-:W-:Y:S02]  /*10d80*/  USHF.R.S32.HI UR11, URZ, 0x1f, UR10 ;  /* 0x0000001f3f0b7899 */ /* 0x000fe4000801140a */
[----:B------:R-:W-:-:S02]  /*10d90*/  UISETP.LT.U32.AND UP0, UPT, UR9, 0x7, UP0 ;  /* 0x000000070900788c */ /* 0x000fc40008701070 */
[----:B------:R-:W-:Y:S01]  /*10da0*/  UISETP.GE.U32.AND UP1, UPT, UR9, 0x7, UPT ;  /* 0x000000070900788c */ /* 0x000fe2000bf26070 */
[----:B------:R-:W-:Y:S01]  /*10db0*/  ULDC.64 UR16, c[0x0][0x5d0] ;  /* 0x0001740000107ab9 */ /* 0x000fe20000000a00 */
[----:B------:R-:W-:-:S04]  /*10dc0*/  USEL UR12, URZ, 0x1, !UP0 ;  /* 0x000000013f0c7887 */ /* 0x000fc8000c000000 */
[----:B------:R-:W-:Y:S01]  /*10dd0*/  ULOP3.LUT UR4, UR4, UR12, URZ, 0x3c, !UPT ;  /* 0x0000000c04047292 */ /* 0x000fe2000f8e3c3f */
[C---:B----4-:R-:W-:Y:S01]  /*10de0*/  LOP3.LUT R2, R26.reuse, 0x3, RZ, 0xc0, !PT ;  /* 0x000000031a027812 */ /* 0x050fe200078ec0ff */
[----:B------:R-:W-:Y:S01]  /*10df0*/  IMAD.SHL.U32 R32, R26, 0x2, RZ ;  /* 0x000000021a207824 */ /* 0x000fe200078e00ff */
[----:B------:R-:W-:-:S03]  /*10e00*/  SHF.R.U32.HI R34, RZ, 0x7, R26 ;  /* 0x00000007ff227819 */ /* 0x000fc6000001161a */
[----:B---3--:R-:W-:Y:S01]  /*10e10*/  IMAD R2, R2, -0x2, R24 ;  /* 0xfffffffe02027824 */ /* 0x008fe200078e0218 */
[----:B------:R-:W-:Y:S02]  /*10e20*/  LOP3.LUT R34, R34, 0x1, RZ, 0xc0, !PT ;  /* 0x0000000122227812 */ /* 0x000fe400078ec0ff */
[----:B------:R-:W-:-:S03]  /*10e30*/  LOP3.LUT R32, R32, 0x6, RZ, 0xc0, !PT ;  /* 0x0000000620207812 */ /* 0x000fc600078ec0ff */
[----:B------:R-:W-:Y:S02]  /*10e40*/  IMAD.SHL.U32 R35, R34, 0x40, RZ ;  /* 0x0000004022237824 */ /* 0x000fe400078e00ff */
[----:B--2---:R-:W-:-:S04]  /*10e50*/  IMAD.WIDE R36, R27, 0x100, RZ ;  /* 0x000001001b247825 */ /* 0x004fc800078e02ff */
[----:B0-----:R-:W-:Y:S01]  /*10e60*/  IMAD.SHL.U32 R0, R25, 0x100, RZ ;  /* 0x0000010019007824 */ /* 0x001fe200078e00ff */
[----:B------:R-:W-:-:S04]  /*10e70*/  PRMT R32, R32, 0x6540, R25 ;  /* 0x0000654020207816 */ /* 0x000fc80000000019 */
[----:B------:R-:W-:Y:S01]  /*10e80*/  ISETP.GE.AND P0, PT, R0, R24, PT ;  /* 0x000000180000720c */ /* 0x000fe20003f06270 */
[----:B------:R-:W-:Y:S01]  /*10e90*/  IMAD.IADD R0, R2, 0x1, -R0 ;  /* 0x0000000102007824 */ /* 0x000fe200078e0a00 */
[----:B------:R-:W-:Y:S02]  /*10ea0*/  SHF.R.U32.HI R2, RZ, 0x2, R26 ;  /* 0x00000002ff027819 */ /* 0x000fe4000001161a */
[----:B------:R-:W-:Y:S01]  /*10eb0*/  LOP3.LUT R24, R26, 0x60, RZ, 0xc0, !PT ;  /* 0x000000601a187812 */ /* 0x000fe200078ec0ff */
[----:B------:R-:W-:Y:S01]  /*10ec0*/  IMAD.U32 R26, RZ, RZ, UR16 ;  /* 0x00000010ff1a7e24 */ /* 0x000fe2000f8e00ff */
[----:B------:R-:W-:Y:S02]  /*10ed0*/  LOP3.LUT R2, R2, 0x7, RZ, 0xc0, !PT ;  /* 0x0000000702027812 */ /* 0x000fe400078ec0ff */
[----:B------:R-:W-:Y:S02]  /*10ee0*/  SHF.R.U32.HI R24, RZ, 0x1, R24 ;  /* 0x00000001ff187819 */ /* 0x000fe40000011618 */
[----:B------:R-:W-:-:S02]  /*10ef0*/  LOP3.LUT R35, R35, 0x40, R2, 0xe2, !PT ;  /* 0x0000004023237812 */ /* 0x000fc400078ee202 */
[----:B------:R-:W-:Y:S02]  /*10f00*/  IADD3 R2, RZ, -R24, -R2 ;  /* 0x80000018ff027210 */ /* 0x000fe40007ffe802 */
[----:B------:R-:W-:Y:S02]  /*10f10*/  SHF.R.S32.HI R33, RZ, 0x1f, R32 ;  /* 0x0000001fff217819 */ /* 0x000fe40000011420 */
[----:B------:R-:W-:Y:S01]  /*10f20*/  LOP3.LUT R35, R36, R35, R24, 0xfe, !PT ;  /* 0x0000002324237212 */ /* 0x000fe200078efe18 */
[----:B------:R-:W-:Y:S02]  /*10f30*/  IMAD R34, R34, -0x40, R2 ;  /* 0xffffffc022227824 */ /* 0x000fe400078e0202 */
[----:B------:R-:W-:Y:S02]  /*10f40*/  IMAD.SHL.U32 R2, R27, 0x100, RZ ;  /* 0x000001001b027824 */ /* 0x000fe400078e00ff */
[----:B------:R-:W-:-:S03]  /*10f50*/  IMAD.WIDE.U32 R26, R26, UR10, R32 ;  /* 0x0000000a1a1a7c25 */ /* 0x000fc6000f8e0020 */
[C---:B------:R-:W-:Y:S02]  /*10f60*/  IADD3 R34, -R2.reuse, UR6, R34 ;  /* 0x0000000602227c10 */ /* 0x040fe4000fffe122 */
[----:B------:R-:W-:Y:S01]  /*10f70*/  ISETP.GE.OR P0, PT, R2, UR6, P0 ;  /* 0x0000000602007c0c */ /* 0x000fe20008706670 */
[----:B------:R-:W-:Y:S02]  /*10f80*/  UIMAD.WIDE.U32 UR6, UR8, 0x24924925, URZ ;  /* 0x24924925080678a5 */ /* 0x000fe4000f8e003f */
[----:B------:R-:W-:Y:S02]  /*10f90*/  UIMAD UR6, UR11, UR16, URZ ;  /* 0x000000100b0672a4 */ /* 0x000fe4000f8e023f */
[----:B------:R-:W-:Y:S02]  /*10fa0*/  UIADD3 UR5, UR8, -UR7, URZ ;  /* 0x8000000708057290 */ /* 0x000fe4000fffe03f */
[----:B------:R-:W-:Y:S02]  /*10fb0*/  UIMAD UR6, UR10, UR17, UR6 ;  /* 0x000000110a0672a4 */ /* 0x000fe4000f8e0206 */
[----:B------:R-:W-:-:S04]  /*10fc0*/  ULEA.HI UR5, UR5, UR7, URZ, 0x1f ;  /* 0x0000000705057291 */ /* 0x000fc8000f8ff83f */
[----:B------:R-:W-:Y:S01]  /*10fd0*/  USHF.R.U32.HI UR5, URZ, 0x2, UR5 ;  /* 0x000000023f057899 */ /* 0x000fe20008011605 */
[----:B------:R-:W-:-:S03]  /*10fe0*/  VIADD R27, R27, UR6 ;  /* 0x000000061b1b7c36 */ /* 0x000fc60008000000 */
[----:B------:R-:W-:Y:S02]  /*10ff0*/  @UP1 ULOP3.LUT UR4, UR4, 0x1, UR5, 0x78, !UPT ;  /* 0x0000000104041892 */ /* 0x000fe4000f8e7805 */
[----:B------:R-:W-:Y:S01]  /*11000*/  UIMAD UR5, UR5, -0x7, UR8 ;  /* 0xfffffff9050578a4 */ /* 0x000fe2000f8e0208 */
[----:B------:R-:W-:Y:S11]  /*11010*/  @P0 BRA `(.L_x_37) ;  /* 0x0000012400b40947 */ /* 0x000ff60003800000 */
[----:B------:R-:W0:Y:S01]  /*11020*/  LDC.64 R28, c[0x0][0x5c8] ;  /* 0x00017200ff1c7b82 */ /* 0x000e220000000a00 */
[----:B------:R-:W-:Y:S01]  /*11030*/  ULDC.64 UR6, c[0x0][0x5c0] ;  /* 0x0001700000067ab9 */ /* 0x000fe20000000a00 */
[----:B------:R-:W-:Y:S01]  /*11040*/  BSSY B0, `(.L_x_37) ;  /* 0x000126a000007945 */ /* 0x000fe20003800000 */
[-C--:B0-----:R-:W-:Y:S01]  /*11050*/  IMAD R2, R37, R28.reuse, RZ ;  /* 0x0000001c25027224 */ /* 0x081fe200078e02ff */
[----:B------:R-:W-:Y:S01]  /*11060*/  SHF.L.U64.HI R38, R28, 0x3, R29 ;  /* 0x000000031c267819 */ /* 0x000fe2000001021d */
[----:B------:R-:W-:-:S04]  /*11070*/  IMAD.WIDE.U32 R26, R35, R28, R26 ;  /* 0x0000001c231a7225 */ /* 0x000fc800078e001a */
[----:B------:R-:W-:Y:S01]  /*11080*/  IMAD R2, R35, R29, R2 ;  /* 0x0000001d23027224 */ /* 0x000fe200078e0202 */
[C---:B------:R-:W-:Y:S01]  /*11090*/  LEA R30, P2, R28.reuse, R26, 0x7 ;  /* 0x0000001a1c1e7211 */ /* 0x040fe200078438ff */
[----:B------:R-:W-:Y:S01]  /*110a0*/  IMAD.SHL.U32 R25, R28, 0x8, RZ ;  /* 0x000000081c197824 */ /* 0x000fe200078e00ff */
[----:B------:R-:W-:Y:S01]  /*110b0*/  IADD3 R24, P5, R26, UR6, RZ ;  /* 0x000000061a187c10 */ /* 0x000fe2000ffbe0ff */
[----:B------:R-:W-:-:S03]  /*110c0*/  IMAD.IADD R2, R27, 0x1, R2 ;  /* 0x000000011b027824 */ /* 0x000fc600078e0202 */
[----:B------:R-:W-:Y:S02]  /*110d0*/  IADD3 R26, P0, P1, R26, UR6, R25 ;  /* 0x000000061a1a7c10 */ /* 0x000fe4000f91e019 */
[----:B------:R-:W-:Y:S02]  /*110e0*/  LEA.HI.X R31, R28, R2, R29, 0x7, P2 ;  /* 0x000000021c1f7211 */ /* 0x000fe400010f3c1d */
[----:B------:R-:W-:Y:S02]  /*110f0*/  IADD3 R28, P2, P3, R30, UR6, R25 ;  /* 0x000000061e1c7c10 */ /* 0x000fe4000fb5e019 */
[----:B------:R-:W-:Y:S02]  /*11100*/  IADD3.X R25, R2, UR7, RZ, P5, !PT ;  /* 0x0000000702197c10 */ /* 0x000fe4000affe4ff */
[----:B------:R-:W-:Y:S02]  /*11110*/  FSETP.NEU.AND P5, PT, RZ, UR21, PT ;  /* 0x00000015ff007c0b */ /* 0x000fe4000bfad000 */
[----:B------:R-:W-:-:S02]  /*11120*/  IADD3 R30, P6, R30, UR6, RZ ;  /* 0x000000061e1e7c10 */ /* 0x000fc4000ffde0ff */
[C-C-:B------:R-:W-:Y:S02]  /*11130*/  IADD3.X R29, R31.reuse, UR7, R38.reuse, P2, P3 ;  /* 0x000000071f1d7c10 */ /* 0x140fe400097e6426 */
[----:B------:R-:W-:Y:S02]  /*11140*/  IADD3.X R27, R2, UR7, R38, P0, P1 ;  /* 0x00000007021b7c10 */ /* 0x000fe400087e2426 */
[----:B------:R-:W-:-:S05]  /*11150*/  IADD3.X R31, R31, UR7, RZ, P6, !PT ;  /* 0x000000071f1f7c10 */ /* 0x000fca000b7fe4ff */
[----:B------:R-:W-:Y:S05]  /*11160*/  @!P5 BRA `(.L_x_38) ;  /* 0x000000d800f8d947 */ /* 0x000fea0003800000 */
[----:B------:R-:W-:Y:S01]  /*11170*/  ULDC.64 UR6, c[0x0][0x5b8] ;  /* 0x00016e0000067ab9 */ /* 0x000fe20000000a00 */
[----:B------:R-:W-:Y:S01]  /*11180*/  BSSY B1, `(.L_x_39) ;  /* 0x0000013000017945 */ /* 0x000fe20003800000 */
[----:B------:R-:W-:Y:S01]  /*11190*/  IMAD.U32 R2, RZ, RZ, UR6 ;  /* 0x00000006ff027e24 */ /* 0x000fe2000f8e00ff */
[----:B------:R-:W-:-:S03]  /*111a0*/  UIMAD UR6, UR11, UR6, URZ ;  /* 0x000000060b0672a4 */ /* 0x000fc6000f8e023f */
[----:B------:R-:W-:Y:S01]  /*111b0*/  IMAD.WIDE.U32 R32, R2, UR10, R32 ;  /* 0x0000000a02207c25 */ /* 0x000fe2000f8e0020 */
[----:B------:R-:W-:-:S03]  /*111c0*/  UIMAD UR6, UR10, UR7, UR6 ;  /* 0x000000070a0672a4 */ /* 0x000fc6000f8e0206 */
[----:B------:R-:W-:Y:S01]  /*111d0*/  IMAD.MOV.U32 R38, RZ, RZ, R32 ;  /* 0x000000ffff267224 */ /* 0x000fe200078e0020 */
[----:B------:R-:W-:Y:S02]  /*111e0*/  ULDC.64 UR10, c[0x0][0x5a8] ;  /* 0x00016a00000a7ab9 */ /* 0x000fe40000000a00 */
[----:B------:R-:W-:Y:S01]  /*111f0*/  VIADD R39, R33, UR6 ;  /* 0x0000000621277c36 */ /* 0x000fe20008000000 */
[----:B------:R-:W-:Y:S02]  /*11200*/  ULDC.64 UR6, c[0x0][0x5b0] ;  /* 0x00016c0000067ab9 */ /* 0x000fe40000000a00 */
[----:B------:R-:W-:Y:S02]  /*11210*/  IMAD R2, R37, UR6, RZ ;  /* 0x0000000625027c24 */ /* 0x000fe4000f8e02ff */
[----:B------:R-:W-:-:S04]  /*11220*/  IMAD.WIDE.U32 R32, R35, UR6, R38 ;  /* 0x0000000623207c25 */ /* 0x000fc8000f8e0026 */
[----:B------:R-:W-:Y:S01]  /*11230*/  IMAD R2, R35, UR7, R2 ;  /* 0x0000000723027c24 */ /* 0x000fe2000f8e0202 */
[----:B------:R-:W-:-:S04]  /*11240*/  IADD3 R32, P0, R32, UR10, RZ ;  /* 0x0000000a20207c10 */ /* 0x000fc8000ff1e0ff */
[--C-:B------:R-:W-:Y:S02]  /*11250*/  IADD3.X R33, R33, UR11, R2.reuse, P0, !PT ;  /* 0x0000000b21217c10 */ /* 0x100fe400087fe402 */
[----:B------:R-:W-:Y:S02]  /*11260*/  ISETP.GE.AND P0, PT, R34, 0x1, PT ;  /* 0x000000012200780c */ /* 0x000fe40003f06270 */
[----:B------:R-:W-:Y:S02]  /*11270*/  PRMT R2, RZ, 0x7610, R2 ;  /* 0x00007610ff027816 */ /* 0x000fe40000000002 */
[----:B------:R-:W-:-:S13]  /*11280*/  ISETP.LT.OR P1, PT, R0, 0x1, !P0 ;  /* 0x000000010000780c */ /* 0x000fda0004721670 */
[----:B------:R-:W-:Y:S05]  /*11290*/  @P1 BRA `(.L_x_40) ;  /* 0x0000000000041947 */ /* 0x000fea0003800000 */
[----:B------:R0:W5:Y:S02]  /*112a0*/  LDG.E.U8 R2, desc[UR14][R32.64] ;  /* 0x0000000e20027981 */ /* 0x000164000c1e1100 */
.L_x_40:
[----:B------:R-:W-:Y:S05]  /*112b0*/  BSYNC B1 ;  /* 0x0000000000017941 */ /* 0x000fea0003800000 */
.L_x_39:
[----:B-----5:R-:W-:Y:S01]  /*112c0*/  LOP3.LUT R2, R2, 0xff, RZ, 0xc0, !PT ;  /* 0x000000ff02027812 */ /* 0x020fe200078ec0ff */
[----:B------:R-:W-:Y:S03]  /*112d0*/  BSSY B1, `(.L_x_41) ;  /* 0x000000b000017945 */ /* 0x000fe60003800000 */
[----:B------:R-:W-:-:S05]  /*112e0*/  F2FP.F16.E5M2.UNPACK_B R2, R2 ;  /* 0x00000002ff02723e */ /* 0x000fca00020004ff */
[----:B------:R-:W-:-:S05]  /*112f0*/  HADD2.F32 R2, -RZ, R2.H0_H0 ;  /* 0x20000002ff027230 */ /* 0x000fca0000004100 */
[----:B------:R-:W-:-:S04]  /*11300*/  FMUL R2, R2, UR21 ;  /* 0x0000001502027c20 */ /* 0x000fc80008400000 */
[--C-:B------:R-:W-:Y:S01]  /*11310*/  FFMA R3, R3, UR20, R2.reuse ;  /* 0x0000001403037c23 */ /* 0x100fe20008000002 */
[----:B------:R-:W-:-:S04]  /*11320*/  PRMT R2, RZ, 0x7610, R2 ;  /* 0x00007610ff027816 */ /* 0x000fc80000000002 */
[----:B------:R-:W-:-:S05]  /*11330*/  F2FP.SATFINITE.E5M2.F32.PACK_AB_MERGE_C R3, RZ, R3, RZ ;  /* 0x00000003ff03723e */ /* 0x000fca00048060ff */
[----:B------:R2:W-:Y:S01]  /*11340*/  @!P1 STG.E.U8 desc[UR14][R24.64], R3 ;  /* 0x0000000318009986 */ /* 0x0005e2000c10110e */
[----:B------:R-:W-:-:S13]  /*11350*/  ISETP.LT.OR P1, PT, R0, 0x2, !P0 ;  /* 0x000000020000780c */ /* 0x000fda0004721670 */
[----:B--2---:R-:W-:Y:S05]  /*11360*/  @P1 BRA `(.L_x_42) ;  /* 0x0000000000041947 */ /* 0x004fea0003800000 */
[----:B------:R2:W5:Y:S02]  /*11370*/  LDG.E.U8 R2, desc[UR14][R32.64+0x1] ;  /* 0x0000010e20027981 */ /* 0x000564000c1e1100 */
.L_x_42:
[----:B------:R-:W-:Y:S05]  /*11380*/  BSYNC B1 ;  /* 0x0000000000017941 */ /* 0x000fea0003800000 */
.L_x_41:
[----:B-----5:R-:W-:Y:S01]  /*11390*/  LOP3.LUT R2, R2, 0xff, RZ, 0xc0, !PT ;  /* 0x000000ff02027812 */ /* 0x020fe200078ec0ff */
[----:B------:R-:W-:Y:S03]  /*113a0*/  BSSY B1, `(.L_x_43) ;  /* 0x0000013000017945 */ /* 0x000fe60003800000 */
[----:B------:R-:W-:-:S05]  /*113b0*/  F2FP.F16.E5M2.UNPACK_B R2, R2 ;  /* 0x00000002ff02723e */ /* 0x000fca00020004ff */
[----:B------:R-:W-:-:S05]  /*113c0*/  HADD2.F32 R2, -RZ, R2.H0_H0 ;  /* 0x20000002ff027230 */ /* 0x000fca0000004100 */
[----:B------:R-:W-:-:S04]  /*113d0*/  FMUL R2, R2, UR21 ;  /* 0x0000001502027c20 */ /* 0x000fc80008400000 */
[----:B------:R-:W-:-:S05]  /*113e0*/  FFMA R4, R4, UR20, R2 ;  /* 0x0000001404047c23 */ /* 0x000fca0008000002 */
[----:B------:R-:W-:-:S05]  /*113f0*/  F2FP.SATFINITE.E5M2.F32.PACK_AB_MERGE_C R4, RZ, R4, RZ ;  /* 0x00000004ff04723e */ /* 0x000fca00048060ff */
[----:B------:R3:W-:Y:S01]  /*11400*/  @!P1 STG.E.U8 desc[UR14][R24.64+0x1], R4 ;  /* 0x0000010418009986 */ /* 0x0007e2000c10110e */
[----:B------:R-:W-:-:S05]  /*11410*/  IADD3 R2, P1, R35, 0x8, RZ ;  /* 0x0000000823027810 */ /* 0x000fca0007f3e0ff */
[----:B------:R-:W-:-:S04]  /*11420*/  IMAD.X R3, RZ, RZ, R37, P1 ;  /* 0x000000ffff037224 */ /* 0x000fc800008e0625 */
[----:B------:R-:W-:-:S04]  /*11430*/  IMAD R3, R3, UR6, RZ ;  /* 0x0000000603037c24 */ /* 0x000fc8000f8e02ff */
[C---:B---3--:R-:W-:Y:S02]  /*11440*/  IMAD R4, R2.reuse, UR7, R3 ;  /* 0x0000000702047c24 */ /* 0x048fe4000f8e0203 */
[----:B------:R-:W-:-:S03]  /*11450*/  IMAD.WIDE.U32 R2, R2, UR6, R38 ;  /* 0x0000000602027c25 */ /* 0x000fc6000f8e0026 */
[----:B------:R-:W-:-:S04]  /*11460*/  IADD3 R2, P1, R2, UR10, RZ ;  /* 0x0000000a02027c10 */ /* 0x000fc8000ff3e0ff */
[--C-:B------:R-:W-:Y:S02]  /*11470*/  IADD3.X R3, R3, UR11, R4.reuse, P1, !PT ;  /* 0x0000000b03037c10 */ /* 0x100fe40008ffe404 */
[----:B------:R-:W-:Y:S02]  /*11480*/  ISETP.GE.AND P1, PT, R34, 0x9, PT ;  /* 0x000000092200780c */ /* 0x000fe40003f26270 */
[----:B------:R-:W-:Y:S02]  /*11490*/  PRMT R4, RZ, 0x7610, R4 ;  /* 0x00007610ff047816 */ /* 0x000fe40000000004 */
[----:B------:R-:W-:-:S13]  /*114a0*/  ISETP.LT.OR P2, PT, R0, 0x1, !P1 ;  /* 0x000000010000780c */ /* 0x000fda0004f41670 */
[----:B------:R-:W-:Y:S05]  /*114b0*/  @P2 BRA `(.L_x_44) ;  /* 0x0000000000042947 */ /* 0x000fea0003800000 */
[----:B------:R3:W5:Y:S02]  /*114c0*/  LDG.E.U8 R4, desc[UR14][R2.64] ;  /* 0x0000000e02047981 */ /* 0x000764000c1e1100 */
.L_x_44:
[----:B------:R-:W-:Y:S05]  /*114d0*/  BSYNC B1 ;  /* 0x0000000000017941 */ /* 0x000fea0003800000 */
.L_x_43:
        /* <DEDUP_REMOVED lines=10> */
[----:B----4-:R-:W-:Y:S05]  /*11580*/  @P2 BRA `(.L_x_46) ;  /* 0x0000000000042947 */ /* 0x010fea0003800000 */
[----:B------:R4:W5:Y:S02]  /*11590*/  LDG.E.U8 R4, desc[UR14][R2.64+0x1] ;  /* 0x0000010e02047981 */ /* 0x000964000c1e1100 */
.L_x_46:
[----:B------:R-:W-:Y:S05]  /*115a0*/  BSYNC B1 ;  /* 0x0000000000017941 */ /* 0x000fea0003800000 */
.L_x_45:
[----:B-----5:R-:W-:Y:S01]  /*115b0*/  LOP3.LUT R4, R4, 0xff, RZ, 0xc0, !PT ;  /* 0x000000ff04047812 */ /* 0x020fe200078ec0ff */
[----:B------:R-:W-:Y:S01]  /*115c0*/  BSSY B1, `(.L_x_47) ;  /* 0x000000b000017945 */ /* 0x000fe20003800000 */
[----:B------:R-:W-:Y:S02]  /*115d0*/  ISETP.LT.OR P3, PT, R0, 0x9, !P0 ;  /* 0x000000090000780c */ /* 0x000fe40004761670 */
[----:B------:R-:W-:-:S05]  /*115e0*/  F2FP.F16.E5M2.UNPACK_B R4, R4 ;  /* 0x00000004ff04723e */ /* 0x000fca00020004ff */
[----:B------:R-:W-:-:S05]  /*115f0*/  HADD2.F32 R4, -RZ, R4.H0_H0 ;  /* 0x20000004ff047230 */ /* 0x000fca0000004100 */
[----:B------:R-:W-:-:S04]  /*11600*/  FMUL R4, R4, UR21 ;  /* 0x0000001504047c20 */ /* 0x000fc80008400000 */
[--C-:B------:R-:W-:Y:S01]  /*11610*/  FFMA R6, R6, UR20, R4.reuse ;  /* 0x0000001406067c23 */ /* 0x100fe20008000004 */
[----:B------:R-:W-:-:S04]  /*11620*/  PRMT R4, RZ, 0x7610, R4 ;  /* 0x00007610ff047816 */ /* 0x000fc80000000004 */
[----:B------:R-:W-:-:S05]  /*11630*/  F2FP.SATFINITE.E5M2.F32.PACK_AB_MERGE_C R6, RZ, R6, RZ ;  /* 0x00000006ff06723e */ /* 0x000fca00048060ff */
[----:B------:R0:W-:Y:S01]  /*11640*/  @!P2 STG.E.U8 desc[UR14][R26.64+0x1], R6 ;  /* 0x000001061a00a986 */ /* 0x0001e2000c10110e */
[----:B------:R-:W-:Y:S05]  /*11650*/  @P3 BRA `(.L_x_48) ;  /* 0x0000000000043947 */ /* 0x000fea0003800000 */
[----:B------:R0:W5:Y:S02]  /*11660*/  LDG.E.U8 R4, desc[UR14][R32.64+0x8] ;  /* 0x0000080e20047981 */ /* 0x000164000c1e1100 */
.L_x_48:
[----:B------:R-:W-:Y:S05]  /*11670*/  BSYNC B1 ;  /* 0x0000000000017941 */ /* 0x000fea0003800000 */
.L_x_47:
        /* <DEDUP_REMOVED lines=12> */
.L_x_50:
[----:B------:R-:W-:Y:S05]  /*11740*/  BSYNC B1 ;  /* 0x0000000000017941 */ /* 0x000fea0003800000 */
.L_x_49:
        /* <DEDUP_REMOVED lines=12> */
.L_x_52:
[----:B------:R-:W-:Y:S05]  /*11810*/  BSYNC B1 ;  /* 0x0000000000017941 */ /* 0x000fea0003800000 */
.L_x_51:
        /* <DEDUP_REMOVED lines=12> */
.L_x_54:
[----:B------:R-:W-:Y:S05]  /*118e0*/  BSYNC B1 ;  /* 0x0000000000017941 */ /* 0x000fea0003800000 */
.L_x_53:
        /* <DEDUP_REMOVED lines=12> */
.L_x_56:
[----:B------:R-:W-:Y:S05]  /*119b0*/  BSYNC B1 ;  /* 0x0000000000017941 */ /* 0x000fea0003800000 */
.L_x_55:
        /* <DEDUP_REMOVED lines=12> */
.L_x_58:
[----:B------:R-:W-:Y:S05]  /*11a80*/  BSYNC B1 ;  /* 0x0000000000017941 */ /* 0x000fea0003800000 */
.L_x_57:
        /* <DEDUP_REMOVED lines=12> */
.L_x_60:
[----:B------:R-:W-:Y:S05]  /*11b50*/  BSYNC B1 ;  /* 0x0000000000017941 */ /* 0x000fea0003800000 */
.L_x_59:
        /* <DEDUP_REMOVED lines=12> */
.L_x_62:
[----:B------:R-:W-:Y:S05]  /*11c20*/  BSYNC B1 ;  /* 0x0000000000017941 */ /* 0x000fea0003800000 */
.L_x_61:
        /* <DEDUP_REMOVED lines=12> */
.L_x_64:
[----:B------:R-:W-:Y:S05]  /*11cf0*/  BSYNC B1 ;  /* 0x0000000000017941 */ /* 0x000fea0003800000 */
.L_x_63:
        /* <DEDUP_REMOVED lines=12> */
.L_x_66:
[----:B------:R-:W-:Y:S05]  /*11dc0*/  BSYNC B1 ;  /* 0x0000000000017941 */ /* 0x000fea0003800000 */
.L_x_65:
        /* <DEDUP_REMOVED lines=12> */
.L_x_68:
[----:B------:R-:W-:Y:S05]  /*11e90*/  BSYNC B1 ;  /* 0x0000000000017941 */ /* 0x000fea0003800000 */
.L_x_67:
        /* <DEDUP_REMOVED lines=12> */
.L_x_70:
[----:B------:R-:W-:Y:S05]  /*11f60*/  BSYNC B1 ;  /* 0x0000000000017941 */ /* 0x000fea0003800000 */
.L_x_69:
        /* <DEDUP_REMOVED lines=12> */
.L_x_72:
[----:B------:R-:W-:Y:S05]  /*12030*/  BSYNC B1 ;  /* 0x0000000000017941 */ /* 0x000fea0003800000 */
.L_x_71:
        /* <DEDUP_REMOVED lines=12> */
.L_x_74:
[----:B------:R-:W-:Y:S05]  /*12100*/  BSYNC B1 ;  /* 0x0000000000017941 */ /* 0x000fea0003800000 */
.L_x_73:
        /* <DEDUP_REMOVED lines=12> */
.L_x_76:
[----:B------:R-:W-:Y:S05]  /*121d0*/  BSYNC B1 ;  /* 0x0000000000017941 */ /* 0x000fea0003800000 */
.L_x_75:
        /* <DEDUP_REMOVED lines=12> */
.L_x_78:
[----:B------:R-:W-:Y:S05]  /*122a0*/  BSYNC B1 ;  /* 0x0000000000017941 */ /* 0x000fea0003800000 */
.L_x_77:
        /* <DEDUP_REMOVED lines=12> */
.L_x_80:
[----:B------:R-:W-:Y:S05]  /*12370*/  BSYNC B1 ;  /* 0x0000000000017941 */ /* 0x000fea0003800000 */
.L_x_79:
        /* <DEDUP_REMOVED lines=12> */
.L_x_82:
[----:B------:R-:W-:Y:S05]  /*12440*/  BSYNC B1 ;  /* 0x0000000000017941 */ /* 0x000fea0003800000 */
.L_x_81:
        /* <DEDUP_REMOVED lines=12> */
.L_x_84:
[----:B------:R-:W-:Y:S05]  /*12510*/  BSYNC B1 ;  /* 0x0000000000017941 */ /* 0x000fea0003800000 */
.L_x_83:
        /* <DEDUP_REMOVED lines=12> */
.L_x_86:
[----:B------:R-:W-:Y:S05]  /*125e0*/  BSYNC B1 ;  /* 0x0000000000017941 */ /* 0x000fea0003800000 */
.L_x_85:
        /* <DEDUP_REMOVED lines=12> */
.L_x_88:
[----:B------:R-:W-:Y:S05]  /*126b0*/  BSYNC B1 ;  /* 0x0000000000017941 */ /* 0x000fea0003800000 */
.L_x_87:
        /* <DEDUP_REMOVED lines=12> */
.L_x_90:
[----:B------:R-:W-:Y:S05]  /*12780*/  BSYNC B1 ;  /* 0x0000000000017941 */ /* 0x000fea0003800000 */
.L_x_89:
        /* <DEDUP_REMOVED lines=12> */
.L_x_92:
[----:B------:R-:W-:Y:S05]  /*12850*/  BSYNC B1 ;  /* 0x0000000000017941 */ /* 0x000fea0003800000 */
.L_x_91:
        /* <DEDUP_REMOVED lines=12> */
.L_x_94:
[----:B------:R-:W-:Y:S05]  /*12920*/  BSYNC B1 ;  /* 0x0000000000017941 */ /* 0x000fea0003800000 */
.L_x_93:
        /* <DEDUP_REMOVED lines=12> */
.L_x_96:
[----:B------:R-:W-:Y:S05]  /*129f0*/  BSYNC B1 ;  /* 0x0000000000017941 */ /* 0x000fea0003800000 */
.L_x_95:
        /* <DEDUP_REMOVED lines=12> */
.L_x_98:
[----:B------:R-:W-:Y:S05]  /*12ac0*/  BSYNC B1 ;  /* 0x0000000000017941 */ /* 0x000fea0003800000 */
.L_x_97:
        /* <DEDUP_REMOVED lines=12> */
.L_x_100:
[----:B------:R-:W-:Y:S05]  /*12b90*/  BSYNC B1 ;  /* 0x0000000000017941 */ /* 0x000fea0003800000 */
.L_x_99:
        /* <DEDUP_REMOVED lines=12> */
.L_x_102:
[----:B------:R-:W-:Y:S05]  /*12c60*/  BSYNC B1 ;  /* 0x0000000000017941 */ /* 0x000fea0003800000 */
.L_x_101:
        /* <DEDUP_REMOVED lines=12> */
.L_x_104:
[----:B------:R-:W-:Y:S05]  /*12d30*/  BSYNC B1 ;  /* 0x0000000000017941 */ /* 0x000fea0003800000 */
.L_x_103:
        /* <DEDUP_REMOVED lines=12> */
.L_x_106:
[----:B------:R-:W-:Y:S05]  /*12e00*/  BSYNC B1 ;  /* 0x0000000000017941 */ /* 0x000fea0003800000 */
.L_x_105:
        /* <DEDUP_REMOVED lines=12> */
.L_x_108:
[----:B------:R-:W-:Y:S05]  /*12ed0*/  BSYNC B1 ;  /* 0x0000000000017941 */ /* 0x000fea0003800000 */
.L_x_107:
        /* <DEDUP_REMOVED lines=12> */
.L_x_110:
[----:B------:R-:W-:Y:S05]  /*12fa0*/  BSYNC B1 ;  /* 0x0000000000017941 */ /* 0x000fea0003800000 */
.L_x_109:
        /* <DEDUP_REMOVED lines=12> */
.L_x_112:
[----:B------:R-:W-:Y:S05]  /*13070*/  BSYNC B1 ;  /* 0x0000000000017941 */ /* 0x000fea0003800000 */
.L_x_111:
        /* <DEDUP_REMOVED lines=12> */
.L_x_114:
[----:B------:R-:W-:Y:S05]  /*13140*/  BSYNC B1 ;  /* 0x0000000000017941 */ /* 0x000fea0003800000 */
.L_x_113:
        /* <DEDUP_REMOVED lines=12> */
.L_x_116:
[----:B------:R-:W-:Y:S05]  /*13210*/  BSYNC B1 ;  /* 0x0000000000017941 */ /* 0x000fea0003800000 */
.L_x_115:
        /* <DEDUP_REMOVED lines=12> */
.L_x_118:
[----:B------:R-:W-:Y:S05]  /*132e0*/  BSYNC B1 ;  /* 0x0000000000017941 */ /* 0x000fea0003800000 */
.L_x_117:
        /* <DEDUP_REMOVED lines=12> */
.L_x_120:
[----:B------:R-:W-:Y:S05]  /*133b0*/  BSYNC B1 ;  /* 0x0000000000017941 */ /* 0x000fea0003800000 */
.L_x_119:
        /* <DEDUP_REMOVED lines=12> */
.L_x_122:
[----:B------:R-:W-:Y:S05]  /*13480*/  BSYNC B1 ;  /* 0x0000000000017941 */ /* 0x000fea0003800000 */
.L_x_121:
        /* <DEDUP_REMOVED lines=12> */
.L_x_124:
[----:B------:R-:W-:Y:S05]  /*13550*/  BSYNC B1 ;  /* 0x0000000000017941 */ /* 0x000fea0003800000 */
.L_x_123:
[----:B-----5:R-:W-:Y:S01]  /*13560*/  LOP3.LUT R4, R4, 0xff, RZ, 0xc0, !PT ;  /* 0x000000ff04047812 */ /* 0x020fe200078ec0ff */
[----:B------:R-:W-:Y:S01]  /*13570*/  BSSY B1, `(.L_x_125) ;  /* 0x000000b000017945 */ /* 0x000fe20003800000 */
[----:B------:R-:W-:Y:S02]  /*13580*/  ISETP.LT.OR P2, PT, R0, 0x52, !P1 ;  /* 0x000000520000780c */ /* 0x000fe40004f41670 */
[----:B------:R-:W-:-:S05]  /*13590*/  F2FP.F16.E5M2.UNPACK_B R4, R4 ;  /* 0x00000004ff04723e */ /* 0x000fca00020004ff */
[----:B------:R-:W-:-:S05]  /*135a0*/  HADD2.F32 R4, -RZ, R4.H0_H0 ;  /* 0x20000004ff047230 */ /* 0x000fca0000004100 */
[----:B------:R-:W-:-:S04]  /*135b0*/  FMUL R4, R4, UR21 ;  /* 0x0000001504047c20 */ /* 0x000fc80008400000 */
[----:B------:R-:W-:-:S05]  /*135c0*/  FFMA R4, R173, UR20, R4 ;  /* 0x00000014ad047c23 */ /* 0x000fca0008000004 */
[----:B------:R-:W-:Y:S02]  /*135d0*/  F2FP.SATFINITE.E5M2.F32.PACK_AB_MERGE_C R5, RZ, R4, RZ ;  /* 0x00000004ff05723e */ /* 0x000fe400048060ff */
[----:B------:R-:W-:-:S03]  /*135e0*/  PRMT R4, RZ, 0x7610, R4 ;  /* 0x00007610ff047816 */ /* 0x000fc60000000004 */
[----:B------:R0:W-:Y:S01]  /*135f0*/  @!P3 STG.E.U8 desc[UR14][R26.64+0x50], R5 ;  /* 0x000050051a00b986 */ /* 0x0001e2000c10110e */
[----:B------:R-:W-:Y:S05]  /*13600*/  @P2 BRA `(.L_x_126) ;  /* 0x0000000000042947 */ /* 0x000fea0003800000 */
[----:B------:R0:W5:Y:S02]  /*13610*/  LDG.E.U8 R4, desc[UR14][R2.64+0x51] ;  /* 0x0000510e02047981 */ /* 0x000164000c1e1100 */
.L_x_126:
[----:B------:R-:W-:Y:S05]  /*13620*/  BSYNC B1 ;  /* 0x0000000000017941 */ /* 0x000fea0003800000 */
.L_x_125:
[----:B-----5:R-:W-:Y:S01]  /*13630*/  LOP3.LUT R4, R4, 0xff, RZ, 0xc0, !PT ;  /* 0x000000ff04047812 */ /* 0x020fe200078ec0ff */
[----:B------:R-:W-:Y:S01]  /*13640*/  BSSY B1, `(.L_x_127) ;  /* 0x000000b000017945 */ /* 0x000fe20003800000 */
[----:B------:R-:W-:Y:S02]  /*13650*/  ISETP.LT.OR P3, PT, R0, 0x59, !P0 ;  /* 0x000000590000780c */ /* 0x000fe40004761670 */
[----:B------:R-:W-:-:S05]  /*13660*/  F2FP.F16.E5M2.UNPACK_B R4, R4 ;  /* 0x00000004ff04723e */ /* 0x000fca00020004ff */
[----:B------:R-:W-:-:S05]  /*13670*/  HADD2.F32 R4, -RZ, R4.H0_H0 ;  /* 0x20000004ff047230 */ /* 0x000fca0000004100 */
[----:B------:R-:W-:-:S04]  /*13680*/  FMUL R4, R4, UR21 ;  /* 0x0000001504047c20 */ /* 0x000fc80008400000 */
[----:B------:R-:W-:-:S05]  /*13690*/  FFMA R4, R174, UR20, R4 ;  /* 0x00000014ae047c23 */ /* 0x000fca0008000004 */
[----:B0-----:R-:W-:Y:S02]  /*136a0*/  F2FP.SATFINITE.E5M2.F32.PACK_AB_MERGE_C R5, RZ, R4, RZ ;  /* 0x00000004ff05723e */ /* 0x001fe400048060ff */
[----:B------:R-:W-:-:S03]  /*136b0*/  PRMT R4, RZ, 0x7610, R4 ;  /* 0x00007610ff047816 */ /* 0x000fc60000000004 */
[----:B------:R0:W-:Y:S01]  /*136c0*/  @!P2 STG.E.U8 desc[UR14][R26.64+0x51], R5 ;  /* 0x000051051a00a986 */ /* 0x0001e2000c10110e */
[----:B------:R-:W-:Y:S05]  /*136d0*/  @P3 BRA `(.L_x_128) ;  /* 0x0000000000043947 */ /* 0x000fea0003800000 */
[----:B------:R0:W5:Y:S02]  /*136e0*/  LDG.E.U8 R4, desc[UR14][R32.64+0x58] ;  /* 0x0000580e20047981 */ /* 0x000164000c1e1100 */
.L_x_128:
[----:B------:R-:W-:Y:S05]  /*136f0*/  BSYNC B1 ;  /* 0x0000000000017941 */ /* 0x000fea0003800000 */
.L_x_127:
        /* <DEDUP_REMOVED lines=12> */
.L_x_130:
[----:B------:R-:W-:Y:S05]  /*137c0*/  BSYNC B1 ;  /* 0x0000000000017941 */ /* 0x000fea0003800000 */
.L_x_129:
[----:B-----5:R-:W-:Y:S01]  /*137d0*/  LOP3.LUT R4, R4, 0xff, RZ, 0xc0, !PT ;  /* 0x000000ff04047812 */ /* 0x020fe200078ec0ff */
[----:B------:R-:W-:Y:S01]  /*137e0*/  BSSY B1, `(.L_x_131) ;  /* 0x000000b000017945 */ /* 0x000fe20003800000 */
[----:B------:R-:W-:Y:S02]  /*137f0*/  ISETP.LT.OR P3, PT, R0, 0x59, !P1 ;  /* 0x000000590000780c */ /* 0x000fe40004f61670 */
[----:B------:R-:W-:-:S05]  /*13800*/  F2FP.F16.E5M2.UNPACK_B R4, R4 ;  /* 0x00000004ff04723e */ /* 0x000fca00020004ff */
[----:B------:R-:W-:-:S05]  /*13810*/  HADD2.F32 R4, -RZ, R4.H0_H0 ;  /* 0x20000004ff047230 */ /* 0x000fca0000004100 */
[----:B0-----:R-:W-:Y:S01]  /*13820*/  FMUL R5, R4, UR21 ;  /* 0x0000001504057c20 */ /* 0x001fe20008400000 */
[----:B------:R-:W-:-:S03]  /*13830*/  PRMT R4, RZ, 0x7610, R4 ;  /* 0x00007610ff047816 */ /* 0x000fc60000000004 */
[----:B------:R-:W-:-:S05]  /*13840*/  FFMA R5, R176, UR20, R5 ;  /* 0x00000014b0057c23 */ /* 0x000fca0008000005 */
[----:B------:R-:W-:-:S05]  /*13850*/  F2FP.SATFINITE.E5M2.F32.PACK_AB_MERGE_C R5, RZ, R5, RZ ;  /* 0x00000005ff05723e */ /* 0x000fca00048060ff */
[----:B------:R0:W-:Y:S01]  /*13860*/  @!P2 STG.E.U8 desc[UR14][R24.64+0x59], R5 ;  /* 0x000059051800a986 */ /* 0x0001e2000c10110e */
[----:B------:R-:W-:Y:S05]  /*13870*/  @P3 BRA `(.L_x_132) ;  /* 0x0000000000043947 */ /* 0x000fea0003800000 */
[----:B------:R0:W5:Y:S02]  /*13880*/  LDG.E.U8 R4, desc[UR14][R2.64+0x58] ;  /* 0x0000580e02047981 */ /* 0x000164000c1e1100 */
.L_x_132:
[----:B------:R-:W-:Y:S05]  /*13890*/  BSYNC B1 ;  /* 0x0000000000017941 */ /* 0x000fea0003800000 */
.L_x_131:
        /* <DEDUP_REMOVED lines=12> */
.L_x_134:
[----:B------:R-:W-:Y:S05]  /*13960*/  BSYNC B1 ;  /* 0x0000000000017941 */ /* 0x000fea0003800000 */
.L_x_133:
        /* <DEDUP_REMOVED lines=12> */
.L_x_136:
[----:B------:R-:W-:Y:S05]  /*13a30*/  BSYNC B1 ;  /* 0x0000000000017941 */ /* 0x000fea0003800000 */
.L_x_135:
        /* <DEDUP_REMOVED lines=12> */
.L_x_138:
[----:B------:R-:W-:Y:S05]  /*13b00*/  BSYNC B1 ;  /* 0x0000000000017941 */ /* 0x000fea0003800000 */
.L_x_137:
        /* <DEDUP_REMOVED lines=12> */
.L_x_140:
[----:B------:R-:W-:Y:S05]  /*13bd0*/  BSYNC B1 ;  /* 0x0000000000017941 */ /* 0x000fea0003800000 */
.L_x_139:
        /* <DEDUP_REMOVED lines=12> */
.L_x_142:
[----:B------:R-:W-:Y:S05]  /*13ca0*/  BSYNC B1 ;  /* 0x0000000000017941 */ /* 0x000fea0003800000 */
.L_x_141:
        /* <DEDUP_REMOVED lines=12> */
.L_x_144:
[----:B------:R-:W-:Y:S05]  /*13d70*/  BSYNC B1 ;  /* 0x0000000000017941 */ /* 0x000fea0003800000 */
.L_x_143:
        /* <DEDUP_REMOVED lines=12> */
.L_x_146:
[----:B------:R-:W-:Y:S05]  /*13e40*/  BSYNC B1 ;  /* 0x0000000000017941 */ /* 0x000fea0003800000 */
.L_x_145:
        /* <DEDUP_REMOVED lines=12> */
.L_x_148:
[----:B------:R-:W-:Y:S05]  /*13f10*/  BSYNC B1 ;  /* 0x0000000000017941 */ /* 0x000fea0003800000 */
.L_x_147:
        /* <DEDUP_REMOVED lines=12> */
.L_x_150:
[----:B------:R-:W-:Y:S05]  /*13fe0*/  BSYNC B1 ;  /* 0x0000000000017941 */ /* 0x000fea0003800000 */
.L_x_149:
        /* <DEDUP_REMOVED lines=12> */
.L_x_152:
[----:B------:R-:W-:Y:S05]  /*140b0*/  BSYNC B1 ;  /* 0x0000000000017941 */ /* 0x000fea0003800000 */
.L_x_151:
        /* <DEDUP_REMOVED lines=12> */
.L_x_154:
[----:B------:R-:W-:Y:S05]  /*14180*/  BSYNC B1 ;  /* 0x0000000000017941 */ /* 0x000fea0003800000 */
.L_x_153:
        /* <DEDUP_REMOVED lines=12> */
.L_x_156:
[----:B------:R-:W-:Y:S05]  /*14250*/  BSYNC B1 ;  /* 0x0000000000017941 */ /* 0x000fea0003800000 */
.L_x_155:
        /* <DEDUP_REMOVED lines=12> */
.L_x_158:
[----:B------:R-:W-:Y:S05]  /*14320*/  BSYNC B1 ;  /* 0x0000000000017941 */ /* 0x000fea0003800000 */
.L_x_157:
        /* <DEDUP_REMOVED lines=12> */
.L_x_160:
[----:B------:R-:W-:Y:S05]  /*143f0*/  BSYNC B1 ;  /* 0x0000000000017941 */ /* 0x000fea0003800000 */
.L_x_159:
        /* <DEDUP_REMOVED lines=12> */
.L_x_162:
[----:B------:R-:W-:Y:S05]  /*144c0*/  BSYNC B1 ;  /* 0x0000000000017941 */ /* 0x000fea0003800000 */
.L_x_161:
        /* <DEDUP_REMOVED lines=12> */
.L_x_164:
[----:B------:R-:W-:Y:S05]  /*14590*/  BSYNC B1 ;  /* 0x0000000000017941 */ /* 0x000fea0003800000 */
.L_x_163:
        /* <DEDUP_REMOVED lines=12> */
.L_x_166:
[----:B------:R-:W-:Y:S05]  /*14660*/  BSYNC B1 ;  /* 0x0000000000017941 */ /* 0x000fea0003800000 */
.L_x_165:
        /* <DEDUP_REMOVED lines=12> */
.L_x_168:
[----:B------:R-:W-:Y:S05]  /*14730*/  BSYNC B1 ;  /* 0x0000000000017941 */ /* 0x000fea0003800000 */
.L_x_167:
        /* <DEDUP_REMOVED lines=12> */
.L_x_170:
[----:B------:R-:W-:Y:S05]  /*14800*/  BSYNC B1 ;  /* 0x0000000000017941 */ /* 0x000fea0003800000 */
.L_x_169:
        /* <DEDUP_REMOVED lines=12> */
.L_x_172:
[----:B------:R-:W-:Y:S05]  /*148d0*/  BSYNC B1 ;  /* 0x0000000000017941 */ /* 0x000fea0003800000 */
.L_x_171:
        /* <DEDUP_REMOVED lines=12> */
.L_x_174:
[----:B------:R-:W-:Y:S05]  /*149a0*/  BSYNC B1 ;  /* 0x0000000000017941 */ /* 0x000fea0003800000 */
.L_x_173:
        /* <DEDUP_REMOVED lines=12> */
.L_x_176:
[----:B------:R-:W-:Y:S05]  /*14a70*/  BSYNC B1 ;  /* 0x0000000000017941 */ /* 0x000fea0003800000 */
.L_x_175:
        /* <DEDUP_REMOVED lines=12> */
.L_x_178:
[----:B------:R-:W-:Y:S05]  /*14b40*/  BSYNC B1 ;  /* 0x0000000000017941 */ /* 0x000fea0003800000 */
.L_x_177:
        /* <DEDUP_REMOVED lines=12> */
.L_x_180:
[----:B------:R-:W-:Y:S05]  /*14c10*/  BSYNC B1 ;  /* 0x0000000000017941 */ /* 0x000fea0003800000 */
.L_x_179:
        /* <DEDUP_REMOVED lines=12> */
.L_x_182:
[----:B------:R-:W-:Y:S05]  /*14ce0*/  BSYNC B1 ;  /* 0x0000000000017941 */ /* 0x000fea0003800000 */
.L_x_181:
        /* <DEDUP_REMOVED lines=12> */
.L_x_184:
[----:B------:R-:W-:Y:S05]  /*14db0*/  BSYNC B1 ;  /* 0x0000000000017941 */ /* 0x000fea0003800000 */
.L_x_183:
        /* <DEDUP_REMOVED lines=12> */
.L_x_186:
[----:B------:R-:W-:Y:S05]  /*14e80*/  BSYNC B1 ;  /* 0x0000000000017941 */ /* 0x000fea0003800000 */
.L_x_185:
        /* <DEDUP_REMOVED lines=12> */
.L_x_188:
[----:B------:R-:W-:Y:S05]  /*14f50*/  BSYNC B1 ;  /* 0x0000000000017941 */ /* 0x000fea0003800000 */
.L_x_187:
        /* <DEDUP_REMOVED lines=12> */
.L_x_190:
[----:B------:R-:W-:Y:S05]  /*15020*/  BSYNC B1 ;  /* 0x0000000000017941 */ /* 0x000fea0003800000 */
.L_x_189:
        /* <DEDUP_REMOVED lines=12> */
.L_x_192:
[----:B------:R-:W-:Y:S05]  /*150f0*/  BSYNC B1 ;  /* 0x0000000000017941 */ /* 0x000fea0003800000 */
.L_x_191:
        /* <DEDUP_REMOVED lines=12> */
.L_x_194:
[----:B------:R-:W-:Y:S05]  /*151c0*/  BSYNC B1 ;  /* 0x0000000000017941 */ /* 0x000fea0003800000 */
.L_x_193:
        /* <DEDUP_REMOVED lines=12> */
.L_x_196:
[----:B------:R-:W-:Y:S05]  /*15290*/  BSYNC B1 ;  /* 0x0000000000017941 */ /* 0x000fea0003800000 */
.L_x_195:
        /* <DEDUP_REMOVED lines=12> */
.L_x_198:
[----:B------:R-:W-:Y:S05]  /*15360*/  BSYNC B1 ;  /* 0x0000000000017941 */ /* 0x000fea0003800000 */
.L_x_197:
        /* <DEDUP_REMOVED lines=12> */
.L_x_200:
[----:B------:R-:W-:Y:S05]  /*15430*/  BSYNC B1 ;  /* 0x0000000000017941 */ /* 0x000fea0003800000 */
.L_x_199:
        /* <DEDUP_REMOVED lines=12> */
.L_x_202:
[----:B------:R-:W-:Y:S05]  /*15500*/  BSYNC B1 ;  /* 0x0000000000017941 */ /* 0x000fea0003800000 */
.L_x_201:
        /* <DEDUP_REMOVED lines=12> */
.L_x_204:
[----:B------:R-:W-:Y:S05]  /*155d0*/  BSYNC B1 ;  /* 0x0000000000017941 */ /* 0x000fea0003800000 */
.L_x_203:
        /* <DEDUP_REMOVED lines=12> */
.L_x_206:
[----:B------:R-:W-:Y:S05]  /*156a0*/  BSYNC B1 ;  /* 0x0000000000017941 */ /* 0x000fea0003800000 */
.L_x_205:
        /* <DEDUP_REMOVED lines=12> */
.L_x_208:
[----:B------:R-:W-:Y:S05]  /*15770*/  BSYNC B1 ;  /* 0x0000000000017941 */ /* 0x000fea0003800000 */
.L_x_207:
        /* <DEDUP_REMOVED lines=12> */
.L_x_210:
[----:B------:R-:W-:Y:S05]  /*15840*/  BSYNC B1 ;  /* 0x0000000000017941 */ /* 0x000fea0003800000 */
.L_x_209:
        /* <DEDUP_REMOVED lines=12> */
.L_x_212:
[----:B------:R-:W-:Y:S05]  /*15910*/  BSYNC B1 ;  /* 0x0000000000017941 */ /* 0x000fea0003800000 */
.L_x_211:
        /* <DEDUP_REMOVED lines=12> */
.L_x_214:
[----:B------:R-:W-:Y:S05]  /*159e0*/  BSYNC B1 ;  /* 0x0000000000017941 */ /* 0x000fea0003800000 */
.L_x_213:
        /* <DEDUP_REMOVED lines=12> */
.L_x_216:
[----:B------:R-:W-:Y:S05]  /*15ab0*/  BSYNC B1 ;  /* 0x0000000000017941 */ /* 0x000fea0003800000 */
.L_x_215:
        /* <DEDUP_REMOVED lines=12> */
.L_x_218:
[----:B------:R-:W-:Y:S05]  /*15b80*/  BSYNC B1 ;  /* 0x0000000000017941 */ /* 0x000fea0003800000 */
.L_x_217:
        /* <DEDUP_REMOVED lines=12> */
.L_x_220:
[----:B------:R-:W-:Y:S05]  /*15c50*/  BSYNC B1 ;  /* 0x0000000000017941 */ /* 0x000fea0003800000 */
.L_x_219:
        /* <DEDUP_REMOVED lines=12> */
.L_x_222:
[----:B------:R-:W-:Y:S05]  /*15d20*/  BSYNC B1 ;  /* 0x0000000000017941 */ /* 0x000fea0003800000 */
.L_x_221:
        /* <DEDUP_REMOVED lines=12> */
.L_x_224:
[----:B------:R-:W-:Y:S05]  /*15df0*/  BSYNC B1 ;  /* 0x0000000000017941 */ /* 0x000fea0003800000 */
.L_x_223:
        /* <DEDUP_REMOVED lines=12> */
.L_x_226:
[----:B------:R-:W-:Y:S05]  /*15ec0*/  BSYNC B1 ;  /* 0x0000000000017941 */ /* 0x000fea0003800000 */
.L_x_225:
        /* <DEDUP_REMOVED lines=12> */
.L_x_228:
[----:B------:R-:W-:Y:S05]  /*15f90*/  BSYNC B1 ;  /* 0x0000000000017941 */ /* 0x000fea0003800000 */
.L_x_227:
        /* <DEDUP_REMOVED lines=12> */
.L_x_230:
[----:B------:R-:W-:Y:S05]  /*16060*/  BSYNC B1 ;  /* 0x0000000000017941 */ /* 0x000fea0003800000 */
.L_x_229:
        /* <DEDUP_REMOVED lines=12> */
.L_x_232:
[----:B------:R-:W-:Y:S05]  /*16130*/  BSYNC B1 ;  /* 0x0000000000017941 */ /* 0x000fea0003800000 */
.L_x_231:
        /* <DEDUP_REMOVED lines=12> */
.L_x_234:
[----:B------:R-:W-:Y:S05]  /*16200*/  BSYNC B1 ;  /* 0x0000000000017941 */ /* 0x000fea0003800000 */
.L_x_233:
        /* <DEDUP_REMOVED lines=12> */
.L_x_236:
[----:B------:R-:W-:Y:S05]  /*162d0*/  BSYNC B1 ;  /* 0x0000000000017941 */ /* 0x000fea0003800000 */
.L_x_235:
        /* <DEDUP_REMOVED lines=12> */
.L_x_238:
[----:B------:R-:W-:Y:S05]  /*163a0*/  BSYNC B1 ;  /* 0x0000000000017941 */ /* 0x000fea0003800000 */
.L_x_237:
        /* <DEDUP_REMOVED lines=12> */
.L_x_240:
[----:B------:R-:W-:Y:S05]  /*16470*/  BSYNC B1 ;  /* 0x0000000000017941 */ /* 0x000fea0003800000 */
.L_x_239:
        /* <DEDUP_REMOVED lines=12> */
.L_x_242:
[----:B------:R-:W-:Y:S05]  /*16540*/  BSYNC B1 ;  /* 0x0000000000017941 */ /* 0x000fea0003800000 */
.L_x_241:
        /* <DEDUP_REMOVED lines=12> */
.L_x_244:
[----:B------:R-:W-:Y:S05]  /*16610*/  BSYNC B1 ;  /* 0x0000000000017941 */ /* 0x000fea0003800000 */
.L_x_243:
        /* <DEDUP_REMOVED lines=12> */
.L_x_246:
[----:B------:R-:W-:Y:S05]  /*166e0*/  BSYNC B1 ;  /* 0x0000000000017941 */ /* 0x000fea0003800000 */
.L_x_245:
        /* <DEDUP_REMOVED lines=12> */
.L_x_248:
[----:B------:R-:W-:Y:S05]  /*167b0*/  BSYNC B1 ;  /* 0x0000000000017941 */ /* 0x000fea0003800000 */
.L_x_247:
        /* <DEDUP_REMOVED lines=12> */
.L_x_250:
[----:B------:R-:W-:Y:S05]  /*16880*/  BSYNC B1 ;  /* 0x0000000000017941 */ /* 0x000fea0003800000 */
.L_x_249:
        /* <DEDUP_REMOVED lines=12> */
.L_x_252:
[----:B------:R-:W-:Y:S05]  /*16950*/  BSYNC B1 ;  /* 0x0000000000017941 */ /* 0x000fea0003800000 */
.L_x_251:
        /* <DEDUP_REMOVED lines=12> */
.L_x_254:
[----:B------:R-:W-:Y:S05]  /*16a20*/  BSYNC B1 ;  /* 0x0000000000017941 */ /* 0x000fea0003800000 */
.L_x_253:
[----:B0-----:R-:W2:Y:S01]  /*16a30*/  LDL.LU R5, [R1+0x200] ;  /* 0x0002000001057983 */ /* 0x001ea20000300800 */
[----:B-----5:R-:W-:Y:S01]  /*16a40*/  LOP3.LUT R4, R4, 0xff, RZ, 0xc0, !PT ;  /* 0x000000ff04047812 */ /* 0x020fe200078ec0ff */
[----:B------:R-:W-:Y:S01]  /*16a50*/  BSSY B1, `(.L_x_255) ;  /* 0x000000b000017945 */ /* 0x000fe20003800000 */
[----:B------:R-:W-:Y:S02]  /*16a60*/  ISETP.LT.OR P3, PT, R0, 0xd9, !P0 ;  /* 0x000000d90000780c */ /* 0x000fe40004761670 */
[----:B------:R-:W-:-:S05]  /*16a70*/  F2FP.F16.E5M2.UNPACK_B R4, R4 ;  /* 0x00000004ff04723e */ /* 0x000fca00020004ff */
[----:B------:R-:W-:-:S05]  /*16a80*/  HADD2.F32 R4, -RZ, R4.H0_H0 ;  /* 0x20000004ff047230 */ /* 0x000fca0000004100 */
[----:B------:R-:W-:-:S04]  /*16a90*/  FMUL R4, R4, UR21 ;  /* 0x0000001504047c20 */ /* 0x000fc80008400000 */
[----:B--2---:R-:W-:-:S05]  /*16aa0*/  FFMA R4, R5, UR20, R4 ;  /* 0x0000001405047c23 */ /* 0x004fca0008000004 */
[----:B------:R-:W-:Y:S02]  /*16ab0*/  F2FP.SATFINITE.E5M2.F32.PACK_AB_MERGE_C R5, RZ, R4, RZ ;  /* 0x00000004ff05723e */ /* 0x000fe400048060ff */
[----:B------:R-:W-:-:S03]  /*16ac0*/  PRMT R4, RZ, 0x7610, R4 ;  /* 0x00007610ff047816 */ /* 0x000fc60000000004 */
[----:B------:R0:W-:Y:S01]  /*16ad0*/  @!P2 STG.E.U8 desc[UR14][R26.64+0xd1], R5 ;  /* 0x0000d1051a00a986 */ /* 0x0001e2000c10110e */
[----:B------:R-:W-:Y:S05]  /*16ae0*/  @P3 BRA `(.L_x_256) ;  /* 0x0000000000043947 */ /* 0x000fea0003800000 */
[----:B------:R2:W5:Y:S02]  /*16af0*/  LDG.E.U8 R4, desc[UR14][R32.64+0xd8] ;  /* 0x0000d80e20047981 */ /* 0x000564000c1e1100 */
.L_x_256:
[----:B------:R-:W-:Y:S05]  /*16b00*/  BSYNC B1 ;  /* 0x0000000000017941 */ /* 0x000fea0003800000 */
.L_x_255:
[----:B0-----:R-:W3:Y:S01]  /*16b10*/  LDL.LU R5, [R1+0x204] ;  /* 0x0002040001057983 */ /* 0x001ee20000300800 */
[----:B-----5:R-:W-:Y:S01]  /*16b20*/  LOP3.LUT R4, R4, 0xff, RZ, 0xc0, !PT ;  /* 0x000000ff04047812 */ /* 0x020fe200078ec0ff */
[----:B------:R-:W-:Y:S01]  /*16b30*/  BSSY B1, `(.L_x_257) ;  /* 0x000000b000017945 */ /* 0x000fe20003800000 */
[----:B------:R-:W-:Y:S02]  /*16b40*/  ISETP.LT.OR P2, PT, R0, 0xda, !P0 ;  /* 0x000000da0000780c */ /* 0x000fe40004741670 */
[----:B------:R-:W-:-:S05]  /*16b50*/  F2FP.F16.E5M2.UNPACK_B R4, R4 ;  /* 0x00000004ff04723e */ /* 0x000fca00020004ff */
[----:B------:R-:W-:-:S05]  /*16b60*/  HADD2.F32 R4, -RZ, R4.H0_H0 ;  /* 0x20000004ff047230 */ /* 0x000fca0000004100 */
[----:B------:R-:W-:-:S04]  /*16b70*/  FMUL R4, R4, UR21 ;  /* 0x0000001504047c20 */ /* 0x000fc80008400000 */
[----:B---3--:R-:W-:-:S05]  /*16b80*/  FFMA R4, R5, UR20, R4 ;  /* 0x0000001405047c23 */ /* 0x008fca0008000004 */
[----:B------:R-:W-:Y:S02]  /*16b90*/  F2FP.SATFINITE.E5M2.F32.PACK_AB_MERGE_C R5, RZ, R4, RZ ;  /* 0x00000004ff05723e */ /* 0x000fe400048060ff */
[----:B------:R-:W-:-:S03]  /*16ba0*/  PRMT R4, RZ, 0x7610, R4 ;  /* 0x00007610ff047816 */ /* 0x000fc60000000004 */
[----:B------:R0:W-:Y:S01]  /*16bb0*/  @!P3 STG.E.U8 desc[UR14][R24.64+0xd8], R5 ;  /* 0x0000d8051800b986 */ /* 0x0001e2000c10110e */
[----:B------:R-:W-:Y:S05]  /*16bc0*/  @P2 BRA `(.L_x_258) ;  /* 0x0000000000042947 */ /* 0x000fea0003800000 */
[----:B------:R3:W5:Y:S02]  /*16bd0*/  LDG.E.U8 R4, desc[UR14][R32.64+0xd9] ;  /* 0x0000d90e20047981 */ /* 0x000764000c1e1100 */
.L_x_258:
[----:B------:R-:W-:Y:S05]  /*16be0*/  BSYNC B1 ;  /* 0x0000000000017941 */ /* 0x000fea0003800000 */
.L_x_257:
        /* <DEDUP_REMOVED lines=13> */
.L_x_260:
[----:B------:R-:W-:Y:S05]  /*16cc0*/  BSYNC B1 ;  /* 0x0000000000017941 */ /* 0x000fea0003800000 */
.L_x_259:
        /* <DEDUP_REMOVED lines=13> */
.L_x_262:
[----:B------:R-:W-:Y:S05]  /*16da0*/  BSYNC B1 ;  /* 0x0000000000017941 */ /* 0x000fea0003800000 */
.L_x_261:
        /* <DEDUP_REMOVED lines=13> */
.L_x_264:
[----:B------:R-:W-:Y:S05]  /*16e80*/  BSYNC B1 ;  /* 0x0000000000017941 */ /* 0x000fea0003800000 */
.L_x_263:
        /* <DEDUP_REMOVED lines=13> */
.L_x_266:
[----:B------:R-:W-:Y:S05]  /*16f60*/  BSYNC B1 ;  /* 0x0000000000017941 */ /* 0x000fea0003800000 */
.L_x_265:
        /* <DEDUP_REMOVED lines=13> */
.L_x_268:
[----:B------:R-:W-:Y:S05]  /*17040*/  BSYNC B1 ;  /* 0x0000000000017941 */ /* 0x000fea0003800000 */
.L_x_267:
        /* <DEDUP_REMOVED lines=13> */
.L_x_270:
[----:B------:R-:W-:Y:S05]  /*17120*/  BSYNC B1 ;  /* 0x0000000000017941 */ /* 0x000fea0003800000 */
.L_x_269:
        /* <DEDUP_REMOVED lines=13> */
.L_x_272:
[----:B------:R-:W-:Y:S05]  /*17200*/  BSYNC B1 ;  /* 0x0000000000017941 */ /* 0x000fea0003800000 */
.L_x_271:
        /* <DEDUP_REMOVED lines=13> */
.L_x_274:
[----:B------:R-:W-:Y:S05]  /*172e0*/  BSYNC B1 ;  /* 0x0000000000017941 */ /* 0x000fea0003800000 */
.L_x_273:
        /* <DEDUP_REMOVED lines=13> */
.L_x_276:
[----:B------:R-:W-:Y:S05]  /*173c0*/  BSYNC B1 ;  /* 0x0000000000017941 */ /* 0x000fea0003800000 */
.L_x_275:
        /* <DEDUP_REMOVED lines=13> */
.L_x_278:
[----:B------:R-:W-:Y:S05]  /*174a0*/  BSYNC B1 ;  /* 0x0000000000017941 */ /* 0x000fea0003800000 */
.L_x_277:
        /* <DEDUP_REMOVED lines=13> */
.L_x_280:
[----:B------:R-:W-:Y:S05]  /*17580*/  BSYNC B1 ;  /* 0x0000000000017941 */ /* 0x000fea0003800000 */
.L_x_279:
        /* <DEDUP_REMOVED lines=13> */
.L_x_282:
[----:B------:R-:W-:Y:S05]  /*17660*/  BSYNC B1 ;  /* 0x0000000000017941 */ /* 0x000fea0003800000 */
.L_x_281:
        /* <DEDUP_REMOVED lines=13> */
.L_x_284:
[----:B------:R-:W-:Y:S05]  /*17740*/  BSYNC B1 ;  /* 0x0000000000017941 */ /* 0x000fea0003800000 */
.L_x_283:
        /* <DEDUP_REMOVED lines=13> */
.L_x_286:
[----:B------:R-:W-:Y:S05]  /*17820*/  BSYNC B1 ;  /* 0x0000000000017941 */ /* 0x000fea0003800000 */
.L_x_285:
        /* <DEDUP_REMOVED lines=13> */
.L_x_288:
[----:B------:R-:W-:Y:S05]  /*17900*/  BSYNC B1 ;  /* 0x0000000000017941 */ /* 0x000fea0003800000 */
.L_x_287:
        /* <DEDUP_REMOVED lines=13> */
.L_x_290:
[----:B------:R-:W-:Y:S05]  /*179e0*/  BSYNC B1 ;  /* 0x0000000000017941 */ /* 0x000fea0003800000 */
.L_x_289:
        /* <DEDUP_REMOVED lines=13> */
.L_x_292:
[----:B------:R-:W-:Y:S05]  /*17ac0*/  BSYNC B1 ;  /* 0x0000000000017941 */ /* 0x000fea0003800000 */
.L_x_291:
        /* <DEDUP_REMOVED lines=13> */
.L_x_294:
[----:B------:R-:W-:Y:S05]  /*17ba0*/  BSYNC B1 ;  /* 0x0000000000017941 */ /* 0x000fea0003800000 */
.L_x_293:
[----:B------:R-:W2:Y:S01]  /*17bb0*/  LDL.LU R7, [R1+0x250] ;  /* 0x0002500001077983 */ /* 0x000ea20000300800 */
[----:B-----5:R-:W-:Y:S01]  /*17bc0*/  LOP3.LUT R4, R4, 0xff, RZ, 0xc0, !PT ;  /* 0x000000ff04047812 */ /* 0x020fe200078ec0ff */
[----:B------:R-:W-:Y:S01]  /*17bd0*/  BSSY B1, `(.L_x_295) ;  /* 0x0000013000017945 */ /* 0x000fe20003800000 */
[----:B0-----:R-:W-:Y:S02]  /*17be0*/  IADD3 R5, P0, R35, 0x80, RZ ;  /* 0x0000008023057810 */ /* 0x001fe40007f1e0ff */
[----:B------:R-:W-:-:S03]  /*17bf0*/  F2FP.F16.E5M2.UNPACK_B R4, R4 ;  /* 0x00000004ff04723e */ /* 0x000fc600020004ff */
[----:B--234-:R-:W-:Y:S01]  /*17c00*/  IMAD.X R2, RZ, RZ, R37, P0 ;  /* 0x000000ffff027224 */ /* 0x01cfe200000e0625 */
[----:B------:R-:W-:Y:S01]  /*17c10*/  ISETP.GE.AND P0, PT, R34, 0x81, PT ;  /* 0x000000812200780c */ /* 0x000fe20003f06270 */
[----:B------:R-:W-:Y:S02]  /*17c20*/  HADD2.F32 R4, -RZ, R4.H0_H0 ;  /* 0x20000004ff047230 */ /* 0x000fe40000004100 */
[----:B------:R-:W-:Y:S01]  /*17c30*/  IMAD R6, R2, UR6, RZ ;  /* 0x0000000602067c24 */ /* 0x000fe2000f8e02ff */
[----:B------:R-:W-:Y:S01]  /*17c40*/  ISETP.LT.OR P3, PT, R0, 0x1, !P0 ;  /* 0x000000010000780c */ /* 0x000fe20004761670 */
[----:B------:R-:W-:-:S04]  /*17c50*/  IMAD.WIDE.U32 R2, R5, UR6, R38 ;  /* 0x0000000605027c25 */ /* 0x000fc8000f8e0026 */
[----:B------:R-:W-:Y:S01]  /*17c60*/  FMUL R4, R4, UR21 ;  /* 0x0000001504047c20 */ /* 0x000fe20008400000 */
[----:B------:R-:W-:Y:S01]  /*17c70*/  IMAD R5, R5, UR7, R6 ;  /* 0x0000000705057c24 */ /* 0x000fe2000f8e0206 */
[----:B------:R-:W-:-:S04]  /*17c80*/  IADD3 R2, P2, R2, UR10, RZ ;  /* 0x0000000a02027c10 */ /* 0x000fc8000ff5e0ff */
[----:B------:R-:W-:Y:S01]  /*17c90*/  IADD3.X R3, R3, UR11, R5, P2, !PT ;  /* 0x0000000b03037c10 */ /* 0x000fe200097fe405 */
[----:B------:R-:W-:-:S05]  /*17ca0*/  FFMA R4, R7, UR20, R4 ;  /* 0x0000001407047c23 */ /* 0x000fca0008000004 */
[----:B------:R-:W-:Y:S02]  /*17cb0*/  F2FP.SATFINITE.E5M2.F32.PACK_AB_MERGE_C R7, RZ, R4, RZ ;  /* 0x00000004ff07723e */ /* 0x000fe400048060ff */
[----:B------:R-:W-:-:S03]  /*17cc0*/  PRMT R4, RZ, 0x7610, R4 ;  /* 0x00007610ff047816 */ /* 0x000fc60000000004 */
[----:B------:R0:W-:Y:S01]  /*17cd0*/  @!P1 STG.E.U8 desc[UR14][R26.64+0xf9], R7 ;  /* 0x0000f9071a009986 */ /* 0x0001e2000c10110e */
[----:B------:R-:W-:Y:S05]  /*17ce0*/  @P3 BRA `(.L_x_296) ;  /* 0x0000000000043947 */ /* 0x000fea0003800000 */
[----:B------:R2:W5:Y:S02]  /*17cf0*/  LDG.E.U8 R4, desc[UR14][R2.64] ;  /* 0x0000000e02047981 */ /* 0x000564000c1e1100 */
.L_x_296:
[----:B------:R-:W-:Y:S05]  /*17d00*/  BSYNC B1 ;  /* 0x0000000000017941 */ /* 0x000fea0003800000 */
.L_x_295:
[----:B------:R-:W3:Y:S01]  /*17d10*/  LDL.LU R5, [R1+0x254] ;  /* 0x0002540001057983 */ /* 0x000ee20000300800 */
        /* <DEDUP_REMOVED lines=12> */
.L_x_298:
[----:B------:R-:W-:Y:S05]  /*17de0*/  BSYNC B1 ;  /* 0x0000000000017941 */ /* 0x000fea0003800000 */
.L_x_297:
[----:B---3--:R-:W3:Y:S01]  /*17df0*/  LDL.LU R5, [R1+0x258] ;  /* 0x0002580001057983 */ /* 0x008ee20000300800 */
[----:B-----5:R-:W-:Y:S01]  /*17e00*/  LOP3.LUT R4, R4, 0xff, RZ, 0xc0, !PT ;  /* 0x000000ff04047812 */ /* 0x020fe200078ec0ff */
[----:B------:R-:W-:Y:S01]  /*17e10*/  BSSY B1, `(.L_x_299) ;  /* 0x0000013000017945 */ /* 0x000fe20003800000 */
[----:B------:R-:W-:Y:S02]  /*17e20*/  IADD3 R35, P1, R35, 0x88, RZ ;  /* 0x0000008823237810 */ /* 0x000fe40007f3e0ff */
[----:B------:R-:W-:Y:S02]  /*17e30*/  F2FP.F16.E5M2.UNPACK_B R4, R4 ;  /* 0x00000004ff04723e */ /* 0x000fe400020004ff */
[----:B------:R-:W-:Y:S01]  /*17e40*/  PRMT R6, RZ, 0x7610, R6 ;  /* 0x00007610ff067816 */ /* 0x000fe20000000006 */
[----:B------:R-:W-:Y:S01]  /*17e50*/  IMAD.X R36, RZ, RZ, R37, P1 ;  /* 0x000000ffff247224 */ /* 0x000fe200008e0625 */
[----:B------:R-:W-:Y:S01]  /*17e60*/  ISETP.GE.AND P1, PT, R34, 0x89, PT ;  /* 0x000000892200780c */ /* 0x000fe20003f26270 */
[----:B------:R-:W-:-:S02]  /*17e70*/  HADD2.F32 R4, -RZ, R4.H0_H0 ;  /* 0x20000004ff047230 */ /* 0x000fc40000004100 */
[----:B------:R-:W-:Y:S01]  /*17e80*/  IMAD R36, R36, UR6, RZ ;  /* 0x0000000624247c24 */ /* 0x000fe2000f8e02ff */
[----:B------:R-:W-:Y:S01]  /*17e90*/  ISETP.LT.OR P5, PT, R0, 0x1, !P1 ;  /* 0x000000010000780c */ /* 0x000fe20004fa1670 */
[----:B------:R-:W-:-:S04]  /*17ea0*/  IMAD.WIDE.U32 R38, R35, UR6, R38 ;  /* 0x0000000623267c25 */ /* 0x000fc8000f8e0026 */
[----:B------:R-:W-:Y:S01]  /*17eb0*/  FMUL R4, R4, UR21 ;  /* 0x0000001504047c20 */ /* 0x000fe20008400000 */
[----:B------:R-:W-:-:S03]  /*17ec0*/  IMAD R35, R35, UR7, R36 ;  /* 0x0000000723237c24 */ /* 0x000fc6000f8e0224 */
[----:B---3--:R-:W-:Y:S01]  /*17ed0*/  FFMA R5, R5, UR20, R4 ;  /* 0x0000001405057c23 */ /* 0x008fe20008000004 */
[----:B------:R-:W-:-:S04]  /*17ee0*/  IADD3 R4, P3, R38, UR10, RZ ;  /* 0x0000000a26047c10 */ /* 0x000fc8000ff7e0ff */
[----:B0-----:R-:W-:Y:S02]  /*17ef0*/  F2FP.SATFINITE.E5M2.F32.PACK_AB_MERGE_C R7, RZ, R5, RZ ;  /* 0x00000005ff07723e */ /* 0x001fe400048060ff */
[----:B------:R-:W-:-:S03]  /*17f00*/  IADD3.X R5, R39, UR11, R35, P3, !PT ;  /* 0x0000000b27057c10 */ /* 0x000fc60009ffe423 */
[----:B------:R0:W-:Y:S01]  /*17f10*/  @!P2 STG.E.U8 desc[UR14][R30.64+0x1], R7 ;  /* 0x000001071e00a986 */ /* 0x0001e2000c10110e */
[----:B------:R-:W-:Y:S05]  /*17f20*/  @P5 BRA `(.L_x_300) ;  /* 0x0000000000045947 */ /* 0x000fea0003800000 */
[----:B------:R3:W5:Y:S02]  /*17f30*/  LDG.E.U8 R6, desc[UR14][R4.64] ;  /* 0x0000000e04067981 */ /* 0x000764000c1e1100 */
.L_x_300:
[----:B------:R-:W-:Y:S05]  /*17f40*/  BSYNC B1 ;  /* 0x0000000000017941 */ /* 0x000fea0003800000 */
.L_x_299:
        /* <DEDUP_REMOVED lines=13> */
.L_x_302:
[----:B------:R-:W-:Y:S05]  /*18020*/  BSYNC B1 ;  /* 0x0000000000017941 */ /* 0x000fea0003800000 */
.L_x_301:
        /* <DEDUP_REMOVED lines=13> */
.L_x_304:
[----:B------:R-:W-:Y:S05]  /*18100*/  BSYNC B1 ;  /* 0x0000000000017941 */ /* 0x000fea0003800000 */
.L_x_303:
        /* <DEDUP_REMOVED lines=13> */
.L_x_306:
[----:B------:R-:W-:Y:S05]  /*181e0*/  BSYNC B1 ;  /* 0x0000000000017941 */ /* 0x000fea0003800000 */
.L_x_305:
        /* <DEDUP_REMOVED lines=13> */
.L_x_308:
[----:B------:R-:W-:Y:S05]  /*182c0*/  BSYNC B1 ;  /* 0x0000000000017941 */ /* 0x000fea0003800000 */
.L_x_307:
        /* <DEDUP_REMOVED lines=13> */
.L_x_310:
[----:B------:R-:W-:Y:S05]  /*183a0*/  BSYNC B1 ;  /* 0x0000000000017941 */ /* 0x000fea0003800000 */
.L_x_309:
        /* <DEDUP_REMOVED lines=13> */
.L_x_312:
[----:B------:R-:W-:Y:S05]  /*18480*/  BSYNC B1 ;  /* 0x0000000000017941 */ /* 0x000fea0003800000 */
.L_x_311:
        /* <DEDUP_REMOVED lines=13> */
.L_x_314:
[----:B------:R-:W-:Y:S05]  /*18560*/  BSYNC B1 ;  /* 0x0000000000017941 */ /* 0x000fea0003800000 */
.L_x_313:
        /* <DEDUP_REMOVED lines=13> */
.L_x_316:
[----:B------:R-:W-:Y:S05]  /*18640*/  BSYNC B1 ;  /* 0x0000000000017941 */ /* 0x000fea0003800000 */
.L_x_315:
        /* <DEDUP_REMOVED lines=13> */
.L_x_318:
[----:B------:R-:W-:Y:S05]  /*18720*/  BSYNC B1 ;  /* 0x0000000000017941 */ /* 0x000fea0003800000 */
.L_x_317:
        /* <DEDUP_REMOVED lines=13> */
.L_x_320:
[----:B------:R-:W-:Y:S05]  /*18800*/  BSYNC B1 ;  /* 0x0000000000017941 */ /* 0x000fea0003800000 */
.L_x_319:
        /* <DEDUP_REMOVED lines=13> */
.L_x_322:
[----:B------:R-:W-:Y:S05]  /*188e0*/  BSYNC B1 ;  /* 0x0000000000017941 */ /* 0x000fea0003800000 */
.L_x_321:
        /* <DEDUP_REMOVED lines=13> */
.L_x_324:
[----:B------:R-:W-:Y:S05]  /*189c0*/  BSYNC B1 ;  /* 0x0000000000017941 */ /* 0x000fea0003800000 */
.L_x_323:
        /* <DEDUP_REMOVED lines=13> */
.L_x_326:
[----:B------:R-:W-:Y:S05]  /*18aa0*/  BSYNC B1 ;  /* 0x0000000000017941 */ /* 0x000fea0003800000 */
.L_x_325:
        /* <DEDUP_REMOVED lines=13> */
.L_x_328:
[----:B------:R-:W-:Y:S05]  /*18b80*/  BSYNC B1 ;  /* 0x0000000000017941 */ /* 0x000fea0003800000 */
.L_x_327:
        /* <DEDUP_REMOVED lines=13> */
.L_x_330:
[----:B------:R-:W-:Y:S05]  /*18c60*/  BSYNC B1 ;  /* 0x0000000000017941 */ /* 0x000fea0003800000 */
.L_x_329:
        /* <DEDUP_REMOVED lines=13> */
.L_x_332:
[----:B------:R-:W-:Y:S05]  /*18d40*/  BSYNC B1 ;  /* 0x0000000000017941 */ /* 0x000fea0003800000 */
.L_x_331:
        /* <DEDUP_REMOVED lines=13> */
.L_x_334:
[----:B------:R-:W-:Y:S05]  /*18e20*/  BSYNC B1 ;  /* 0x0000000000017941 */ /* 0x000fea0003800000 */
.L_x_333:
        /* <DEDUP_REMOVED lines=13> */
.L_x_336:
[----:B------:R-:W-:Y:S05]  /*18f00*/  BSYNC B1 ;  /* 0x0000000000017941 */ /* 0x000fea0003800000 */
.L_x_335:
        /* <DEDUP_REMOVED lines=13> */
.L_x_338:
[----:B------:R-:W-:Y:S05]  /*18fe0*/  BSYNC B1 ;  /* 0x0000000000017941 */ /* 0x000fea0003800000 */
.L_x_337:
        /* <DEDUP_REMOVED lines=13> */
.L_x_340:
[----:B------:R-:W-:Y:S05]  /*190c0*/  BSYNC B1 ;  /* 0x0000000000017941 */ /* 0x000fea0003800000 */
.L_x_339:
        /* <DEDUP_REMOVED lines=13> */
.L_x_342:
[----:B------:R-:W-:Y:S05]  /*191a0*/  BSYNC B1 ;  /* 0x0000000000017941 */ /* 0x000fea0003800000 */
.L_x_341:
        /* <DEDUP_REMOVED lines=13> */
.L_x_344:
[----:B------:R-:W-:Y:S05]  /*19280*/  BSYNC B1 ;  /* 0x0000000000017941 */ /* 0x000fea0003800000 */
.L_x_343:
        /* <DEDUP_REMOVED lines=13> */
.L_x_346:
[----:B------:R-:W-:Y:S05]  /*19360*/  BSYNC B1 ;  /* 0x0000000000017941 */ /* 0x000fea0003800000 */
.L_x_345:
        /* <DEDUP_REMOVED lines=13> */
.L_x_348:
[----:B------:R-:W-:Y:S05]  /*19440*/  BSYNC B1 ;  /* 0x0000000000017941 */ /* 0x000fea0003800000 */
.L_x_347:
        /* <DEDUP_REMOVED lines=13> */
.L_x_350:
[----:B------:R-:W-:Y:S05]  /*19520*/  BSYNC B1 ;  /* 0x0000000000017941 */ /* 0x000fea0003800000 */
.L_x_349:
        /* <DEDUP_REMOVED lines=13> */
.L_x_352:
[----:B------:R-:W-:Y:S05]  /*19600*/  BSYNC B1 ;  /* 0x0000000000017941 */ /* 0x000fea0003800000 */
.L_x_351:
        /* <DEDUP_REMOVED lines=13> */
.L_x_354:
[----:B------:R-:W-:Y:S05]  /*196e0*/  BSYNC B1 ;  /* 0x0000000000017941 */ /* 0x000fea0003800000 */
.L_x_353:
        /* <DEDUP_REMOVED lines=13> */
.L_x_356:
[----:B------:R-:W-:Y:S05]  /*197c0*/  BSYNC B1 ;  /* 0x0000000000017941 */ /* 0x000fea0003800000 */
.L_x_355:
        /* <DEDUP_REMOVED lines=13> */
.L_x_358:
[----:B------:R-:W-:Y:S05]  /*198a0*/  BSYNC B1 ;  /* 0x0000000000017941 */ /* 0x000fea0003800000 */
.L_x_357:
        /* <DEDUP_REMOVED lines=13> */
.L_x_360:
[----:B------:R-:W-:Y:S05]  /*19980*/  BSYNC B1 ;  /* 0x0000000000017941 */ /* 0x000fea0003800000 */
.L_x_359:
        /* <DEDUP_REMOVED lines=13> */
.L_x_362:
[----:B------:R-:W-:Y:S05]  /*19a60*/  BSYNC B1 ;  /* 0x0000000000017941 */ /* 0x000fea0003800000 */
.L_x_361:
        /* <DEDUP_REMOVED lines=13> */
.L_x_364:
[----:B------:R-:W-:Y:S05]  /*19b40*/  BSYNC B1 ;  /* 0x0000000000017941 */ /* 0x000fea0003800000 */
.L_x_363:
        /* <DEDUP_REMOVED lines=13> */
.L_x_366:
[----:B------:R-:W-:Y:S05]  /*19c20*/  BSYNC B1 ;  /* 0x0000000000017941 */ /* 0x000fea0003800000 */
.L_x_365:
        /* <DEDUP_REMOVED lines=13> */
.L_x_368:
[----:B------:R-:W-:Y:S05]  /*19d00*/  BSYNC B1 ;  /* 0x0000000000017941 */ /* 0x000fea0003800000 */
.L_x_367:
        /* <DEDUP_REMOVED lines=13> */
.L_x_370:
[----:B------:R-:W-:Y:S05]  /*19de0*/  BSYNC B1 ;  /* 0x0000000000017941 */ /* 0x000fea0003800000 */
.L_x_369:
        /* <DEDUP_REMOVED lines=13> */
.L_x_372:
[----:B------:R-:W-:Y:S05]  /*19ec0*/  BSYNC B1 ;  /* 0x0000000000017941 */ /* 0x000fea0003800000 */
.L_x_371:
        /* <DEDUP_REMOVED lines=13> */
.L_x_374:
[----:B------:R-:W-:Y:S05]  /*19fa0*/  BSYNC B1 ;  /* 0x0000000000017941 */ /* 0x000fea0003800000 */
.L_x_373:
        /* <DEDUP_REMOVED lines=13> */
.L_x_376:
[----:B------:R-:W-:Y:S05]  /*1a080*/  BSYNC B1 ;  /* 0x0000000000017941 */ /* 0x000fea0003800000 */
.L_x_375:
        /* <DEDUP_REMOVED lines=13> */
.L_x_378:
[----:B------:R-:W-:Y:S05]  /*1a160*/  BSYNC B1 ;  /* 0x0000000000017941 */ /* 0x000fea0003800000 */
.L_x_377:
        /* <DEDUP_REMOVED lines=13> */
.L_x_380:
[----:B------:R-:W-:Y:S05]  /*1a240*/  BSYNC B1 ;  /* 0x0000000000017941 */ /* 0x000fea0003800000 */
.L_x_379:
        /* <DEDUP_REMOVED lines=13> */
.L_x_382:
[----:B------:R-:W-:Y:S05]  /*1a320*/  BSYNC B1 ;  /* 0x0000000000017941 */ /* 0x000fea0003800000 */
.L_x_381:
        /* <DEDUP_REMOVED lines=13> */
.L_x_384:
[----:B------:R-:W-:Y:S05]  /*1a400*/  BSYNC B1 ;  /* 0x0000000000017941 */ /* 0x000fea0003800000 */
.L_x_383:
        /* <DEDUP_REMOVED lines=13> */
.L_x_386:
[----:B------:R-:W-:Y:S05]  /*1a4e0*/  BSYNC B1 ;  /* 0x0000000000017941 */ /* 0x000fea0003800000 */
.L_x_385:
        /* <DEDUP_REMOVED lines=13> */
.L_x_388:
[----:B------:R-:W-:Y:S05]  /*1a5c0*/  BSYNC B1 ;  /* 0x0000000000017941 */ /* 0x000fea0003800000 */
.L_x_387:
        /* <DEDUP_REMOVED lines=13> */
.L_x_390:
[----:B------:R-:W-:Y:S05]  /*1a6a0*/  BSYNC B1 ;  /* 0x0000000000017941 */ /* 0x000fea0003800000 */
.L_x_389:
        /* <DEDUP_REMOVED lines=13> */
.L_x_392:
[----:B------:R-:W-:Y:S05]  /*1a780*/  BSYNC B1 ;  /* 0x0000000000017941 */ /* 0x000fea0003800000 */
.L_x_391:
        /* <DEDUP_REMOVED lines=13> */
.L_x_394:
[----:B------:R-:W-:Y:S05]  /*1a860*/  BSYNC B1 ;  /* 0x0000000000017941 */ /* 0x000fea0003800000 */
.L_x_393:
        /* <DEDUP_REMOVED lines=13> */
.L_x_396:
[----:B------:R-:W-:Y:S05]  /*1a940*/  BSYNC B1 ;  /* 0x0000000000017941 */ /* 0x000fea0003800000 */
.L_x_395:
        /* <DEDUP_REMOVED lines=13> */
.L_x_398:
[----:B------:R-:W-:Y:S05]  /*1aa20*/  BSYNC B1 ;  /* 0x0000000000017941 */ /* 0x000fea0003800000 */
.L_x_397:
        /* <DEDUP_REMOVED lines=13> */
.L_x_400:
[----:B------:R-:W-:Y:S05]  /*1ab00*/  BSYNC B1 ;  /* 0x0000000000017941 */ /* 0x000fea0003800000 */
.L_x_399:
        /* <DEDUP_REMOVED lines=13> */
.L_x_402:
[----:B------:R-:W-:Y:S05]  /*1abe0*/  BSYNC B1 ;  /* 0x0000000000017941 */ /* 0x000fea0003800000 */
.L_x_401:
        /* <DEDUP_REMOVED lines=13> */
.L_x_404:
[----:B------:R-:W-:Y:S05]  /*1acc0*/  BSYNC B1 ;  /* 0x0000000000017941 */ /* 0x000fea0003800000 */
.L_x_403:
        /* <DEDUP_REMOVED lines=13> */
.L_x_406:
[----:B------:R-:W-:Y:S05]  /*1ada0*/  BSYNC B1 ;  /* 0x0000000000017941 */ /* 0x000fea0003800000 */
.L_x_405:
        /* <DEDUP_REMOVED lines=13> */
.L_x_408:
[----:B------:R-:W-:Y:S05]  /*1ae80*/  BSYNC B1 ;  /* 0x0000000000017941 */ /* 0x000fea0003800000 */
.L_x_407:
        /* <DEDUP_REMOVED lines=13> */
.L_x_410:
[----:B------:R-:W-:Y:S05]  /*1af60*/  BSYNC B1 ;  /* 0x0000000000017941 */ /* 0x000fea0003800000 */
.L_x_409:
        /* <DEDUP_REMOVED lines=13> */
.L_x_412:
[----:B------:R-:W-:Y:S05]  /*1b040*/  BSYNC B1 ;  /* 0x0000000000017941 */ /* 0x000fea0003800000 */
.L_x_411:
        /* <DEDUP_REMOVED lines=13> */
.L_x_414:
[----:B------:R-:W-:Y:S05]  /*1b120*/  BSYNC B1 ;  /* 0x0000000000017941 */ /* 0x000fea0003800000 */
.L_x_413:
        /* <DEDUP_REMOVED lines=13> */
.L_x_416:
[----:B------:R-:W-:Y:S05]  /*1b200*/  BSYNC B1 ;  /* 0x0000000000017941 */ /* 0x000fea0003800000 */
.L_x_415:
        /* <DEDUP_REMOVED lines=13> */
.L_x_418:
[----:B------:R-:W-:Y:S05]  /*1b2e0*/  BSYNC B1 ;  /* 0x0000000000017941 */ /* 0x000fea0003800000 */
.L_x_417:
        /* <DEDUP_REMOVED lines=13> */
.L_x_420:
[----:B------:R-:W-:Y:S05]  /*1b3c0*/  BSYNC B1 ;  /* 0x0000000000017941 */ /* 0x000fea0003800000 */
.L_x_419:
        /* <DEDUP_REMOVED lines=13> */
.L_x_422:
[----:B------:R-:W-:Y:S05]  /*1b4a0*/  BSYNC B1 ;  /* 0x0000000000017941 */ /* 0x000fea0003800000 */
.L_x_421:
        /* <DEDUP_REMOVED lines=13> */
.L_x_424:
[----:B------:R-:W-:Y:S05]  /*1b580*/  BSYNC B1 ;  /* 0x0000000000017941 */ /* 0x000fea0003800000 */
.L_x_423:
        /* <DEDUP_REMOVED lines=13> */
.L_x_426:
[----:B------:R-:W-:Y:S05]  /*1b660*/  BSYNC B1 ;  /* 0x0000000000017941 */ /* 0x000fea0003800000 */
.L_x_425:
        /* <DEDUP_REMOVED lines=13> */
.L_x_428:
[----:B------:R-:W-:Y:S05]  /*1b740*/  BSYNC B1 ;  /* 0x0000000000017941 */ /* 0x000fea0003800000 */
.L_x_427:
        /* <DEDUP_REMOVED lines=13> */
.L_x_430:
[----:B------:R-:W-:Y:S05]  /*1b820*/  BSYNC B1 ;  /* 0x0000000000017941 */ /* 0x000fea0003800000 */
.L_x_429:
        /* <DEDUP_REMOVED lines=13> */
.L_x_432:
[----:B------:R-:W-:Y:S05]  /*1b900*/  BSYNC B1 ;  /* 0x0000000000017941 */ /* 0x000fea0003800000 */
.L_x_431:
        /* <DEDUP_REMOVED lines=13> */
.L_x_434:
[----:B------:R-:W-:Y:S05]  /*1b9e0*/  BSYNC B1 ;  /* 0x0000000000017941 */ /* 0x000fea0003800000 */
.L_x_433:
        /* <DEDUP_REMOVED lines=13> */
.L_x_436:
[----:B------:R-:W-:Y:S05]  /*1bac0*/  BSYNC B1 ;  /* 0x0000000000017941 */ /* 0x000fea0003800000 */
.L_x_435:
        /* <DEDUP_REMOVED lines=13> */
.L_x_438:
[----:B------:R-:W-:Y:S05]  /*1bba0*/  BSYNC B1 ;  /* 0x0000000000017941 */ /* 0x000fea0003800000 */
.L_x_437:
        /* <DEDUP_REMOVED lines=13> */
.L_x_440:
[----:B------:R-:W-:Y:S05]  /*1bc80*/  BSYNC B1 ;  /* 0x0000000000017941 */ /* 0x000fea0003800000 */
.L_x_439:
        /* <DEDUP_REMOVED lines=13> */
.L_x_442:
[----:B------:R-:W-:Y:S05]  /*1bd60*/  BSYNC B1 ;  /* 0x0000000000017941 */ /* 0x000fea0003800000 */
.L_x_441:
        /* <DEDUP_REMOVED lines=13> */
.L_x_444:
[----:B------:R-:W-:Y:S05]  /*1be40*/  BSYNC B1 ;  /* 0x0000000000017941 */ /* 0x000fea0003800000 */
.L_x_443:
        /* <DEDUP_REMOVED lines=13> */
.L_x_446:
[----:B------:R-:W-:Y:S05]  /*1bf20*/  BSYNC B1 ;  /* 0x0000000000017941 */ /* 0x000fea0003800000 */
.L_x_445:
        /* <DEDUP_REMOVED lines=13> */
.L_x_448:
[----:B------:R-:W-:Y:S05]  /*1c000*/  BSYNC B1 ;  /* 0x0000000000017941 */ /* 0x000fea0003800000 */
.L_x_447:
        /* <DEDUP_REMOVED lines=13> */
.L_x_450:
[----:B------:R-:W-:Y:S05]  /*1c0e0*/  BSYNC B1 ;  /* 0x0000000000017941 */ /* 0x000fea0003800000 */
.L_x_449:
        /* <DEDUP_REMOVED lines=13> */
.L_x_452:
[----:B------:R-:W-:Y:S05]  /*1c1c0*/  BSYNC B1 ;  /* 0x0000000000017941 */ /* 0x000fea0003800000 */
.L_x_451:
        /* <DEDUP_REMOVED lines=13> */
.L_x_454:
[----:B------:R-:W-:Y:S05]  /*1c2a0*/  BSYNC B1 ;  /* 0x0000000000017941 */ /* 0x000fea0003800000 */
.L_x_453:
        /* <DEDUP_REMOVED lines=13> */
.L_x_456:
[----:B------:R-:W-:Y:S05]  /*1c380*/  BSYNC B1 ;  /* 0x0000000000017941 */ /* 0x000fea0003800000 */
.L_x_455:
        /* <DEDUP_REMOVED lines=13> */
.L_x_458:
[----:B------:R-:W-:Y:S05]  /*1c460*/  BSYNC B1 ;  /* 0x0000000000017941 */ /* 0x000fea0003800000 */
.L_x_457:
        /* <DEDUP_REMOVED lines=13> */
.L_x_460:
[----:B------:R-:W-:Y:S05]  /*1c540*/  BSYNC B1 ;  /* 0x0000000000017941 */ /* 0x000fea0003800000 */
.L_x_459:
        /* <DEDUP_REMOVED lines=13> */
.L_x_462:
[----:B------:R-:W-:Y:S05]  /*1c620*/  BSYNC B1 ;  /* 0x0000000000017941 */ /* 0x000fea0003800000 */
.L_x_461:
        /* <DEDUP_REMOVED lines=13> */
.L_x_464:
[----:B------:R-:W-:Y:S05]  /*1c700*/  BSYNC B1 ;  /* 0x0000000000017941 */ /* 0x000fea0003800000 */
.L_x_463:
        /* <DEDUP_REMOVED lines=13> */
.L_x_466:
[----:B------:R-:W-:Y:S05]  /*1c7e0*/  BSYNC B1 ;  /* 0x0000000000017941 */ /* 0x000fea0003800000 */
.L_x_465:
        /* <DEDUP_REMOVED lines=13> */
.L_x_468:
[----:B------:R-:W-:Y:S05]  /*1c8c0*/  BSYNC B1 ;  /* 0x0000000000017941 */ /* 0x000fea0003800000 */
.L_x_467:
        /* <DEDUP_REMOVED lines=13> */
.L_x_470:
[----:B------:R-:W-:Y:S05]  /*1c9a0*/  BSYNC B1 ;  /* 0x0000000000017941 */ /* 0x000fea0003800000 */
.L_x_469:
        /* <DEDUP_REMOVED lines=13> */
.L_x_472:
[----:B------:R-:W-:Y:S05]  /*1ca80*/  BSYNC B1 ;  /* 0x0000000000017941 */ /* 0x000fea0003800000 */
.L_x_471:
        /* <DEDUP_REMOVED lines=13> */
.L_x_474:
[----:B------:R-:W-:Y:S05]  /*1cb60*/  BSYNC B1 ;  /* 0x0000000000017941 */ /* 0x000fea0003800000 */
.L_x_473:
        /* <DEDUP_REMOVED lines=13> */
.L_x_476:
[----:B------:R-:W-:Y:S05]  /*1cc40*/  BSYNC B1 ;  /* 0x0000000000017941 */ /* 0x000fea0003800000 */
.L_x_475:
        /* <DEDUP_REMOVED lines=13> */
.L_x_478:
[----:B------:R-:W-:Y:S05]  /*1cd20*/  BSYNC B1 ;  /* 0x0000000000017941 */ /* 0x000fea0003800000 */
.L_x_477:
        /* <DEDUP_REMOVED lines=13> */
.L_x_480:
[----:B------:R-:W-:Y:S05]  /*1ce00*/  BSYNC B1 ;  /* 0x0000000000017941 */ /* 0x000fea0003800000 */
.L_x_479:
        /* <DEDUP_REMOVED lines=13> */
.L_x_482:
[----:B------:R-:W-:Y:S05]  /*1cee0*/  BSYNC B1 ;  /* 0x0000000000017941 */ /* 0x000fea0003800000 */
.L_x_481:
        /* <DEDUP_REMOVED lines=13> */
.L_x_484:
[----:B------:R-:W-:Y:S05]  /*1cfc0*/  BSYNC B1 ;  /* 0x0000000000017941 */ /* 0x000fea0003800000 */
.L_x_483:
        /* <DEDUP_REMOVED lines=13> */
.L_x_486:
[----:B------:R-:W-:Y:S05]  /*1d0a0*/  BSYNC B1 ;  /* 0x0000000000017941 */ /* 0x000fea0003800000 */
.L_x_485:
        /* <DEDUP_REMOVED lines=13> */
.L_x_488:
[----:B------:R-:W-:Y:S05]  /*1d180*/  BSYNC B1 ;  /* 0x0000000000017941 */ /* 0x000fea0003800000 */
.L_x_487:
        /* <DEDUP_REMOVED lines=13> */
.L_x_490:
[----:B------:R-:W-:Y:S05]  /*1d260*/  BSYNC B1 ;  /* 0x0000000000017941 */ /* 0x000fea0003800000 */
.L_x_489:
        /* <DEDUP_REMOVED lines=13> */
.L_x_492:
[----:B------:R-:W-:Y:S05]  /*1d340*/  BSYNC B1 ;  /* 0x0000000000017941 */ /* 0x000fea0003800000 */
.L_x_491:
        /* <DEDUP_REMOVED lines=13> */
.L_x_494:
[----:B------:R-:W-:Y:S05]  /*1d420*/  BSYNC B1 ;  /* 0x0000000000017941 */ /* 0x000fea0003800000 */
.L_x_493:
        /* <DEDUP_REMOVED lines=13> */
.L_x_496:
[----:B------:R-:W-:Y:S05]  /*1d500*/  BSYNC B1 ;  /* 0x0000000000017941 */ /* 0x000fea0003800000 */
.L_x_495:
        /* <DEDUP_REMOVED lines=13> */
.L_x_498:
[----:B------:R-:W-:Y:S05]  /*1d5e0*/  BSYNC B1 ;  /* 0x0000000000017941 */ /* 0x000fea0003800000 */
.L_x_497:
        /* <DEDUP_REMOVED lines=13> */
.L_x_500:
[----:B------:R-:W-:Y:S05]  /*1d6c0*/  BSYNC B1 ;  /* 0x0000000000017941 */ /* 0x000fea0003800000 */
.L_x_499:
        /* <DEDUP_REMOVED lines=13> */
.L_x_502:
[----:B------:R-:W-:Y:S05]  /*1d7a0*/  BSYNC B1 ;  /* 0x0000000000017941 */ /* 0x000fea0003800000 */
.L_x_501:
        /* <DEDUP_REMOVED lines=13> */
.L_x_504:
[----:B------:R-:W-:Y:S05]  /*1d880*/  BSYNC B1 ;  /* 0x0000000000017941 */ /* 0x000fea0003800000 */
.L_x_503:
        /* <DEDUP_REMOVED lines=13> */
.L_x_506:
[----:B------:R-:W-:Y:S05]  /*1d960*/  BSYNC B1 ;  /* 0x0000000000017941 */ /* 0x000fea0003800000 */
.L_x_505:
        /* <DEDUP_REMOVED lines=13> */
.L_x_508:
[----:B------:R-:W-:Y:S05]  /*1da40*/  BSYNC B1 ;  /* 0x0000000000017941 */ /* 0x000fea0003800000 */
.L_x_507:
        /* <DEDUP_REMOVED lines=13> */
.L_x_510:
[----:B------:R-:W-:Y:S05]  /*1db20*/  BSYNC B1 ;  /* 0x0000000000017941 */ /* 0x000fea0003800000 */
.L_x_509:
        /* <DEDUP_REMOVED lines=13> */
.L_x_512:
[----:B------:R-:W-:Y:S05]  /*1dc00*/  BSYNC B1 ;  /* 0x0000000000017941 */ /* 0x000fea0003800000 */
.L_x_511:
        /* <DEDUP_REMOVED lines=13> */
.L_x_514:
[----:B------:R-:W-:Y:S05]  /*1dce0*/  BSYNC B1 ;  /* 0x0000000000017941 */ /* 0x000fea0003800000 */
.L_x_513:
        /* <DEDUP_REMOVED lines=13> */
.L_x_516:
[----:B------:R-:W-:Y:S05]  /*1ddc0*/  BSYNC B1 ;  /* 0x0000000000017941 */ /* 0x000fea0003800000 */
.L_x_515:
        /* <DEDUP_REMOVED lines=13> */
.L_x_518:
[----:B------:R-:W-:Y:S05]  /*1dea0*/  BSYNC B1 ;  /* 0x0000000000017941 */ /* 0x000fea0003800000 */
.L_x_517:
        /* <DEDUP_REMOVED lines=13> */
.L_x_520:
[----:B------:R-:W-:Y:S05]  /*1df80*/  BSYNC B1 ;  /* 0x0000000000017941 */ /* 0x000fea0003800000 */
.L_x_519:
        /* <DEDUP_REMOVED lines=13> */
.L_x_522:
[----:B------:R-:W-:Y:S05]  /*1e060*/  BSYNC B1 ;  /* 0x0000000000017941 */ /* 0x000fea0003800000 */
.L_x_521:
        /* <DEDUP_REMOVED lines=13> */
.L_x_524:
[----:B------:R-:W-:Y:S05]  /*1e140*/  BSYNC B1 ;  /* 0x0000000000017941 */ /* 0x000fea0003800000 */
.L_x_523:
        /* <DEDUP_REMOVED lines=13> */
.L_x_526:
[----:B------:R-:W-:Y:S05]  /*1e220*/  BSYNC B1 ;  /* 0x0000000000017941 */ /* 0x000fea0003800000 */
.L_x_525:
        /* <DEDUP_REMOVED lines=13> */
.L_x_528:
[----:B------:R-:W-:Y:S05]  /*1e300*/  BSYNC B1 ;  /* 0x0000000000017941 */ /* 0x000fea0003800000 */
.L_x_527:
        /* <DEDUP_REMOVED lines=13> */
.L_x_530:
[----:B------:R-:W-:Y:S05]  /*1e3e0*/  BSYNC B1 ;  /* 0x0000000000017941 */ /* 0x000fea0003800000 */
.L_x_529:
        /* <DEDUP_REMOVED lines=13> */
.L_x_532:
[----:B------:R-:W-:Y:S05]  /*1e4c0*/  BSYNC B1 ;  /* 0x0000000000017941 */ /* 0x000fea0003800000 */
.L_x_531:
        /* <DEDUP_REMOVED lines=13> */
.L_x_534:
[----:B------:R-:W-:Y:S05]  /*1e5a0*/  BSYNC B1 ;  /* 0x0000000000017941 */ /* 0x000fea0003800000 */
.L_x_533:
        /* <DEDUP_REMOVED lines=13> */
.L_x_536:
[----:B------:R-:W-:Y:S05]  /*1e680*/  BSYNC B1 ;  /* 0x0000000000017941 */ /* 0x000fea0003800000 */
.L_x_535:
        /* <DEDUP_REMOVED lines=13> */
.L_x_538:
[----:B------:R-:W-:Y:S05]  /*1e760*/  BSYNC B1 ;  /* 0x0000000000017941 */ /* 0x000fea0003800000 */
.L_x_537:
        /* <DEDUP_REMOVED lines=13> */
.L_x_540:
[----:B------:R-:W-:Y:S05]  /*1e840*/  BSYNC B1 ;  /* 0x0000000000017941 */ /* 0x000fea0003800000 */
.L_x_539:
        /* <DEDUP_REMOVED lines=13> */
.L_x_542:
[----:B------:R-:W-:Y:S05]  /*1e920*/  BSYNC B1 ;  /* 0x0000000000017941 */ /* 0x000fea0003800000 */
.L_x_541:
        /* <DEDUP_REMOVED lines=13> */
.L_x_544:
[----:B------:R-:W-:Y:S05]  /*1ea00*/  BSYNC B1 ;  /* 0x0000000000017941 */ /* 0x000fea0003800000 */
.L_x_543:
        /* <DEDUP_REMOVED lines=13> */
.L_x_546:
[----:B------:R-:W-:Y:S05]  /*1eae0*/  BSYNC B1 ;  /* 0x0000000000017941 */ /* 0x000fea0003800000 */
.L_x_545:
[----:B--234-:R-:W2:Y:S01]  /*1eaf0*/  LDL.LU R3, [R1+0x448] ;  /* 0x0004480001037983 */ /* 0x01cea20000300800 */
[----:B-----5:R-:W-:Y:S01]  /*1eb00*/  LOP3.LUT R6, R6, 0xff, RZ, 0xc0, !PT ;  /* 0x000000ff06067812 */ /* 0x020fe200078ec0ff */
[----:B------:R-:W-:Y:S01]  /*1eb10*/  BSSY B1, `(.L_x_547) ;  /* 0x000000b000017945 */ /* 0x000fe20003800000 */
[----:B------:R-:W-:Y:S02]  /*1eb20*/  ISETP.LT.OR P2, PT, R0, 0xf9, !P1 ;  /* 0x000000f90000780c */ /* 0x000fe40004f41670 */
[----:B------:R-:W-:Y:S02]  /*1eb30*/  F2FP.F16.E5M2.UNPACK_B R6, R6 ;  /* 0x00000006ff06723e */ /* 0x000fe400020004ff */
[----:B------:R-:W-:-:S03]  /*1eb40*/  PRMT R2, RZ, 0x7610, R2 ;  /* 0x00007610ff027816 */ /* 0x000fc60000000002 */
[----:B------:R-:W-:-:S05]  /*1eb50*/  HADD2.F32 R6, -RZ, R6.H0_H0 ;  /* 0x20000006ff067230 */ /* 0x000fca0000004100 */
[----:B------:R-:W-:-:S04]  /*1eb60*/  FMUL R6, R6, UR21 ;  /* 0x0000001506067c20 */ /* 0x000fc80008400000 */
[----:B--2---:R-:W-:-:S05]  /*1eb70*/  FFMA R6, R3, UR20, R6 ;  /* 0x0000001403067c23 */ /* 0x004fca0008000006 */
[----:B------:R-:W-:-:S05]  /*1eb80*/  F2FP.SATFINITE.E5M2.F32.PACK_AB_MERGE_C R3, RZ, R6, RZ ;  /* 0x00000006ff03723e */ /* 0x000fca00048060ff */
[----:B------:R2:W-:Y:S01]  /*1eb90*/  @!P0 STG.E.U8 desc[UR14][R30.64+0xf9], R3 ;  /* 0x0000f9031e008986 */ /* 0x0005e2000c10110e */
[----:B------:R-:W-:Y:S05]  /*1eba0*/  @P2 BRA `(.L_x_548) ;  /* 0x0000000000042947 */ /* 0x000fea0003800000 */
[----:B------:R3:W5:Y:S02]  /*1ebb0*/  LDG.E.U8 R2, desc[UR14][R4.64+0xf8] ;  /* 0x0000f80e04027981 */ /* 0x000764000c1e1100 */
.L_x_548:
[----:B------:R-:W-:Y:S05]  /*1ebc0*/  BSYNC B1 ;  /* 0x0000000000017941 */ /* 0x000fea0003800000 */
.L_x_547:
[----:B--2---:R-:W2:Y:S01]  /*1ebd0*/  LDL.LU R3, [R1+0x44c] ;  /* 0x00044c0001037983 */ /* 0x004ea20000300800 */
        /* <DEDUP_REMOVED lines=12> */
.L_x_550:
[----:B------:R-:W-:Y:S05]  /*1eca0*/  BSYNC B1 ;  /* 0x0000000000017941 */ /* 0x000fea0003800000 */
.L_x_549:
[----:B------:R-:W-:Y:S05]  /*1ecb0*/  @P1 BRA `(.L_x_551) ;  /* 0x0000004800881947 */ /* 0x000fea0003800000 */
[----:B------:R-:W2:Y:S01]  /*1ecc0*/  LDL.LU R2, [R1+0x450] ;  /* 0x0004500001027983 */ /* 0x000ea20000300800 */
[----:B-----5:R-:W-:-:S04]  /*1ecd0*/  LOP3.LUT R0, R0, 0xff, RZ, 0xc0, !PT ;  /* 0x000000ff00007812 */ /* 0x020fc800078ec0ff */
[----:B------:R-:W-:-:S05]  /*1ece0*/  F2FP.F16.E5M2.UNPACK_B R0, R0 ;  /* 0x00000000ff00723e */ /* 0x000fca00020004ff */
[----:B------:R-:W-:-:S05]  /*1ecf0*/  HADD2.F32 R0, -RZ, R0.H0_H0 ;  /* 0x20000000ff007230 */ /* 0x000fca0000004100 */
[----:B------:R-:W-:-:S04]  /*1ed00*/  FMUL R0, R0, UR21 ;  /* 0x0000001500007c20 */ /* 0x000fc80008400000 */
[----:B--2---:R-:W-:-:S05]  /*1ed10*/  FFMA R0, R2, UR20, R0 ;  /* 0x0000001402007c23 */ /* 0x004fca0008000000 */
[----:B------:R-:W-:-:S05]  /*1ed20*/  F2FP.SATFINITE.E5M2.F32.PACK_AB_MERGE_C R3, RZ, R0, RZ ;  /* 0x00000000ff03723e */ /* 0x000fca00048060ff */
[----:B------:R2:W-:Y:S01]  /*1ed30*/  STG.E.U8 desc[UR14][R28.64+0xf9], R3 ;  /* 0x0000f9031c007986 */ /* 0x0005e2000c10110e */
[----:B------:R-:W-:Y:S05]  /*1ed40*/  BRA `(.L_x_551) ;  /* 0x0000004800647947 */ /* 0x000fea0003800000 */
.L_x_38:
[----:B------:R-:W-:Y:S01]  /*1ed50*/  ISETP.GE.AND P3, PT, R34, 0x1, PT ;  /* 0x000000012200780c */ /* 0x000fe20003f66270 */
[----:B------:R-:W-:Y:S01]  /*1ed60*/  FMUL R3, R3, UR20 ;  /* 0x0000001403037c20 */ /* 0x000fe20008400000 */
[----:B------:R-:W2:Y:S02]  /*1ed70*/  LDL.LU R2, [R1+0x200] ;  /* 0x0002000001027983 */ /* 0x000ea40000300800 */
[----:B------:R-:W-:Y:S02]  /*1ed80*/  ISETP.LT.OR P0, PT, R0, 0x1, !P3 ;  /* 0x000000010000780c */ /* 0x000fe40005f01670 */
[----:B------:R-:W-:Y:S01]  /*1ed90*/  F2FP.SATFINITE.E5M2.F32.PACK_AB_MERGE_C R3, RZ, R3, RZ ;  /* 0x00000003ff03723e */ /* 0x000fe200048060ff */
[----:B------:R-:W-:Y:S01]  /*1eda0*/  FMUL R4, R4, UR20 ;  /* 0x0000001404047c20 */ /* 0x000fe20008400000 */
[----:B------:R-:W-:Y:S01]  /*1edb0*/  ISETP.GE.AND P2, PT, R34, 0x9, PT ;  /* 0x000000092200780c */ /* 0x000fe20003f46270 */
[----:B------:R-:W-:Y:S01]  /*1edc0*/  FMUL R5, R5, UR20 ;  /* 0x0000001405057c20 */ /* 0x000fe20008400000 */
[----:B------:R-:W-:Y:S01]  /*1edd0*/  ISETP.LT.OR P1, PT, R0, 0x9, !P3 ;  /* 0x000000090000780c */ /* 0x000fe20005f21670 */
[----:B------:R-:W-:Y:S01]  /*1ede0*/  FMUL R6, R6, UR20 ;  /* 0x0000001406067c20 */ /* 0x000fe20008400000 */
[----:B------:R-:W-:Y:S01]  /*1edf0*/  FMUL R7, R7, UR20 ;  /* 0x0000001407077c20 */ /* 0x000fe20008400000 */
[----:B------:R-:W-:Y:S01]  /*1ee00*/  ISETP.LT.OR P5, PT, R0, 0xa, !P3 ;  /* 0x0000000a0000780c */ /* 0x000fe20005fa1670 */
[----:B------:R-:W-:Y:S01]  /*1ee10*/  FMUL R8, R8, UR20 ;  /* 0x0000001408087c20 */ /* 0x000fe20008400000 */
[----:B------:R-:W-:Y:S01]  /*1ee20*/  FMUL R9, R9, UR20 ;  /* 0x0000001409097c20 */ /* 0x000fe20008400000 */
[----:B------:R-:W-:Y:S01]  /*1ee30*/  FMUL R10, R10, UR20 ;  /* 0x000000140a0a7c20 */ /* 0x000fe20008400000 */
[----:B------:R0:W-:Y:S01]  /*1ee40*/  @!P0 STG.E.U8 desc[UR14][R24.64], R3 ;  /* 0x0000000318008986 */ /* 0x0001e2000c10110e */
[----:B------:R-:W-:-:S02]  /*1ee50*/  ISETP.LT.OR P0, PT, R0, 0x2, !P3 ;  /* 0x000000020000780c */ /* 0x000fc40005f01670 */
[----:B------:R-:W-:Y:S01]  /*1ee60*/  F2FP.SATFINITE.E5M2.F32.PACK_AB_MERGE_C R4, RZ, R4, RZ ;  /* 0x00000004ff04723e */ /* 0x000fe200048060ff */
[----:B------:R-:W-:Y:S01]  /*1ee70*/  FMUL R11, R11, UR20 ;  /* 0x000000140b0b7c20 */ /* 0x000fe20008400000 */
[----:B------:R-:W-:Y:S01]  /*1ee80*/  F2FP.SATFINITE.E5M2.F32.PACK_AB_MERGE_C R5, RZ, R5, RZ ;  /* 0x00000005ff05723e */ /* 0x000fe200048060ff */
[----:B------:R-:W-:Y:S01]  /*1ee90*/  FMUL R12, R12, UR20 ;  /* 0x000000140c0c7c20 */ /* 0x000fe20008400000 */
[----:B------:R-:W-:Y:S01]  /*1eea0*/  FMUL R13, R13, UR20 ;  /* 0x000000140d0d7c20 */ /* 0x000fe20008400000 */
[----:B------:R-:W-:Y:S01]  /*1eeb0*/  FMUL R14, R14, UR20 ;  /* 0x000000140e0e7c20 */ /* 0x000fe20008400000 */
[----:B------:R-:W-:Y:S01]  /*1eec0*/  FMUL R15, R15, UR20 ;  /* 0x000000140f0f7c20 */ /* 0x000fe20008400000 */
[----:B------:R-:W-:Y:S01]  /*1eed0*/  FMUL R16, R16, UR20 ;  /* 0x0000001410107c20 */ /* 0x000fe20008400000 */
[----:B------:R-:W-:Y:S01]  /*1eee0*/  FMUL R17, R17, UR20 ;  /* 0x0000001411117c20 */ /* 0x000fe20008400000 */
[----:B------:R-:W-:Y:S01]  /*1eef0*/  FMUL R18, R18, UR20 ;  /* 0x0000001412127c20 */ /* 0x000fe20008400000 */
[----:B------:R-:W-:Y:S01]  /*1ef00*/  FMUL R19, R19, UR20 ;  /* 0x0000001413137c20 */ /* 0x000fe20008400000 */
[----:B------:R-:W-:Y:S01]  /*1ef10*/  @!P0 STG.E.U8 desc[UR14][R24.64+0x1], R4 ;  /* 0x0000010418008986 */ /* 0x000fe2000c10110e */
[----:B------:R-:W-:-:S02]  /*1ef20*/  ISETP.LT.OR P0, PT, R0, 0x1, !P2 ;  /* 0x000000010000780c */ /* 0x000fc40005701670 */
[----:B------:R-:W-:Y:S01]  /*1ef30*/  F2FP.SATFINITE.E5M2.F32.PACK_AB_MERGE_C R6, RZ, R6, RZ ;  /* 0x00000006ff06723e */ /* 0x000fe200048060ff */
[----:B------:R-:W-:Y:S01]  /*1ef40*/  FMUL R20, R20, UR20 ;  /* 0x0000001414147c20 */ /* 0x000fe20008400000 */
[----:B------:R-:W-:Y:S01]  /*1ef50*/  FMUL R21, R21, UR20 ;  /* 0x0000001415157c20 */ /* 0x000fe20008400000 */
[----:B------:R-:W-:Y:S01]  /*1ef60*/  FMUL R22, R22, UR20 ;  /* 0x0000001416167c20 */ /* 0x000fe20008400000 */
[----:B------:R-:W3:Y:S07]  /*1ef70*/  LDL.LU R41, [R1+0x204] ;  /* 0x0002040001297983 */ /* 0x000eee0000300800 */
[----:B------:R4:W-:Y:S01]  /*1ef80*/  @!P0 STG.E.U8 desc[UR14][R26.64], R5 ;  /* 0x000000051a008986 */ /* 0x0009e2000c10110e */
[----:B------:R-:W-:-:S02]  /*1ef90*/  ISETP.LT.OR P0, PT, R0, 0x2, !P2 ;  /* 0x000000020000780c */ /* 0x000fc40005701670 */
[----:B------:R-:W-:Y:S01]  /*1efa0*/  F2FP.SATFINITE.E5M2.F32.PACK_AB_MERGE_C R7, RZ, R7, RZ ;  /* 0x00000007ff07723e */ /* 0x000fe200048060ff */
[----:B------:R-:W5:Y:S01]  /*1efb0*/  LDL.LU R39, [R1+0x208] ;  /* 0x0002080001277983 */ /* 0x000f620000300800 */
[----:B------:R-:W-:Y:S02]  /*1efc0*/  F2FP.SATFINITE.E5M2.F32.PACK_AB_MERGE_C R8, RZ, R8, RZ ;  /* 0x00000008ff08723e */ /* 0x000fe400048060ff */
[----:B------:R-:W-:Y:S01]  /*1efd0*/  F2FP.SATFINITE.E5M2.F32.PACK_AB_MERGE_C R9, RZ, R9, RZ ;  /* 0x00000009ff09723e */ /* 0x000fe200048060ff */
[----:B------:R-:W-:Y:S01]  /*1efe0*/  FMUL R23, R23, UR20 ;  /* 0x0000001417177c20 */ /* 0x000fe20008400000 */
[----:B------:R-:W-:Y:S01]  /*1eff0*/  F2FP.SATFINITE.E5M2.F32.PACK_AB_MERGE_C R10, RZ, R10, RZ ;  /* 0x0000000aff0a723e */ /* 0x000fe200048060ff */
[----:B------:R-:W-:Y:S01]  /*1f000*/  FMUL R152, R152, UR20 ;  /* 0x0000001498987c20 */ /* 0x000fe20008400000 */
[----:B------:R-:W-:Y:S01]  /*1f010*/  F2FP.SATFINITE.E5M2.F32.PACK_AB_MERGE_C R11, RZ, R11, RZ ;  /* 0x0000000bff0b723e */ /* 0x000fe200048060ff */
[----:B------:R-:W3:Y:S04]  /*1f020*/  LDL.LU R35, [R1+0x20c] ;  /* 0x00020c0001237983 */ /* 0x000ee80000300800 */
[----:B------:R-:W-:Y:S01]  /*1f030*/  @!P0 STG.E.U8 desc[UR14][R26.64+0x1], R6 ;  /* 0x000001061a008986 */ /* 0x000fe2000c10110e */
[----:B------:R-:W-:-:S03]  /*1f040*/  ISETP.LT.OR P0, PT, R0, 0x9, !P2 ;  /* 0x000000090000780c */ /* 0x000fc60005701670 */
[----:B------:R-:W-:Y:S01]  /*1f050*/  @!P1 STG.E.U8 desc[UR14][R24.64+0x8], R7 ;  /* 0x0000080718009986 */ /* 0x000fe2000c10110e */
[----:B------:R-:W-:-:S03]  /*1f060*/  ISETP.LT.OR P1, PT, R0, 0xa, !P2 ;  /* 0x0000000a0000780c */ /* 0x000fc60005721670 */
[----:B------:R-:W-:Y:S01]  /*1f070*/  @!P5 STG.E.U8 desc[UR14][R24.64+0x9], R8 ;  /* 0x000009081800d986 */ /* 0x000fe2000c10110e */
[C---:B------:R-:W-:Y:S02]  /*1f080*/  ISETP.LT.OR P5, PT, R0.reuse, 0x11, !P3 ;  /* 0x000000110000780c */ /* 0x040fe40005fa1670 */
[----:B------:R-:W-:Y:S01]  /*1f090*/  F2FP.SATFINITE.E5M2.F32.PACK_AB_MERGE_C R12, RZ, R12, RZ ;  /* 0x0000000cff0c723e */ /* 0x000fe200048060ff */
[----:B------:R-:W-:Y:S01]  /*1f0a0*/  FMUL R153, R153, UR20 ;  /* 0x0000001499997c20 */ /* 0x000fe20008400000 */
[----:B------:R-:W-:Y:S01]  /*1f0b0*/  F2FP.SATFINITE.E5M2.F32.PACK_AB_MERGE_C R13, RZ, R13, RZ ;  /* 0x0000000dff0d723e */ /* 0x000fe200048060ff */
[----:B------:R-:W-:Y:S01]  /*1f0c0*/  @!P0 STG.E.U8 desc[UR14][R26.64+0x8], R9 ;  /* 0x000008091a008986 */ /* 0x000fe2000c10110e */
[----:B------:R-:W-:-:S03]  /*1f0d0*/  ISETP.LT.OR P0, PT, R0, 0x12, !P3 ;  /* 0x000000120000780c */ /* 0x000fc60005f01670 */
[----:B------:R-:W-:Y:S01]  /*1f0e0*/  @!P1 STG.E.U8 desc[UR14][R26.64+0x9], R10 ;  /* 0x0000090a1a009986 */ /* 0x000fe2000c10110e */
[----:B------:R-:W-:-:S03]  /*1f0f0*/  ISETP.LT.OR P1, PT, R0, 0x11, !P2 ;  /* 0x000000110000780c */ /* 0x000fc60005721670 */
[----:B------:R-:W-:Y:S01]  /*1f100*/  @!P5 STG.E.U8 desc[UR14][R24.64+0x10], R11 ;  /* 0x0000100b1800d986 */ /* 0x000fe2000c10110e */
[C---:B------:R-:W-:Y:S02]  /*1f110*/  ISETP.LT.OR P5, PT, R0.reuse, 0x12, !P2 ;  /* 0x000000120000780c */ /* 0x040fe400057a1670 */
[----:B------:R-:W-:Y:S01]  /*1f120*/  F2FP.SATFINITE.E5M2.F32.PACK_AB_MERGE_C R14, RZ, R14, RZ ;  /* 0x0000000eff0e723e */ /* 0x000fe200048060ff */
[----:B------:R-:W5:Y:S04]  /*1f130*/  LDL.LU R33, [R1+0x210] ;  /* 0x0002100001217983 */ /* 0x000f680000300800 */
[----:B------:R-:W-:Y:S01]  /*1f140*/  @!P0 STG.E.U8 desc[UR14][R24.64+0x11], R12 ;  /* 0x0000110c18008986 */ /* 0x000fe2000c10110e */
[----:B------:R-:W-:-:S03]  /*1f150*/  ISETP.LT.OR P0, PT, R0, 0x19, !P3 ;  /* 0x000000190000780c */ /* 0x000fc60005f01670 */
[----:B------:R-:W-:Y:S01]  /*1f160*/  @!P1 STG.E.U8 desc[UR14][R26.64+0x10], R13 ;  /* 0x0000100d1a009986 */ /* 0x000fe2000c10110e */
[C---:B------:R-:W-:Y:S02]  /*1f170*/  ISETP.LT.OR P1, PT, R0.reuse, 0x1a, !P3 ;  /* 0x0000001a0000780c */ /* 0x040fe40005f21670 */
[----:B------:R-:W-:Y:S02]  /*1f180*/  F2FP.SATFINITE.E5M2.F32.PACK_AB_MERGE_C R15, RZ, R15, RZ ;  /* 0x0000000fff0f723e */ /* 0x000fe400048060ff */
[----:B------:R-:W-:Y:S01]  /*1f190*/  F2FP.SATFINITE.E5M2.F32.PACK_AB_MERGE_C R16, RZ, R16, RZ ;  /* 0x00000010ff10723e */ /* 0x000fe200048060ff */
[----:B------:R-:W-:Y:S01]  /*1f1a0*/  @!P5 STG.E.U8 desc[UR14][R26.64+0x11], R14 ;  /* 0x0000110e1a00d986 */ /* 0x000fe2000c10110e */
[----:B------:R-:W-:-:S03]  /*1f1b0*/  ISETP.LT.OR P5, PT, R0, 0x19, !P2 ;  /* 0x000000190000780c */ /* 0x000fc600057a1670 */
[----:B------:R-:W-:Y:S01]  /*1f1c0*/  @!P0 STG.E.U8 desc[UR14][R24.64+0x18], R15 ;  /* 0x0000180f18008986 */ /* 0x000fe2000c10110e */
[----:B------:R-:W-:-:S03]  /*1f1d0*/  ISETP.LT.OR P0, PT, R0, 0x1a, !P2 ;  /* 0x0000001a0000780c */ /* 0x000fc60005701670 */
[----:B------:R-:W-:Y:S01]  /*1f1e0*/  @!P1 STG.E.U8 desc[UR14][R24.64+0x19], R16 ;  /* 0x0000191018009986 */ /* 0x000fe2000c10110e */
[----:B------:R-:W-:Y:S02]  /*1f1f0*/  ISETP.LT.OR P1, PT, R0, 0x21, !P3 ;  /* 0x000000210000780c */ /* 0x000fe40005f21670 */
[----:B------:R-:W-:Y:S01]  /*1f200*/  F2FP.SATFINITE.E5M2.F32.PACK_AB_MERGE_C R17, RZ, R17, RZ ;  /* 0x00000011ff11723e */ /* 0x000fe200048060ff */
[----:B------:R-:W5:Y:S01]  /*1f210*/  LDL.LU R32, [R1+0x214] ;  /* 0x0002140001207983 */ /* 0x000f620000300800 */
[----:B------:R-:W-:Y:S01]  /*1f220*/  F2FP.SATFINITE.E5M2.F32.PACK_AB_MERGE_C R18, RZ, R18, RZ ;  /* 0x00000012ff12723e */ /* 0x000fe200048060ff */
[----:B------:R-:W-:Y:S01]  /*1f230*/  FMUL R154, R154, UR20 ;  /* 0x000000149a9a7c20 */ /* 0x000fe20008400000 */
[----:B------:R-:W-:Y:S01]  /*1f240*/  F2FP.SATFINITE.E5M2.F32.PACK_AB_MERGE_C R19, RZ, R19, RZ ;  /* 0x00000013ff13723e */ /* 0x000fe200048060ff */
[----:B------:R-:W-:Y:S01]  /*1f250*/  @!P5 STG.E.U8 desc[UR14][R26.64+0x18], R17 ;  /* 0x000018111a00d986 */ /* 0x000fe2000c10110e */
[----:B------:R-:W-:Y:S01]  /*1f260*/  ISETP.LT.OR P5, PT, R0, 0x22, !P3 ;  /* 0x000000220000780c */ /* 0x000fe20005fa1670 */
[----:B------:R-:W-:Y:S01]  /*1f270*/  FMUL R156, R156, UR20 ;  /* 0x000000149c9c7c20 */ /* 0x000fe20008400000 */
[----:B------:R-:W-:Y:S01]  /*1f280*/  F2FP.SATFINITE.E5M2.F32.PACK_AB_MERGE_C R20, RZ, R20, RZ ;  /* 0x00000014ff14723e */ /* 0x000fe200048060ff */
[----:B------:R-:W-:Y:S01]  /*1f290*/  @!P0 STG.E.U8 desc[UR14][R26.64+0x19], R18 ;  /* 0x000019121a008986 */ /* 0x000fe2000c10110e */
[C---:B------:R-:W-:Y:S01]  /*1f2a0*/  ISETP.LT.OR P0, PT, R0.reuse, 0x21, !P2 ;  /* 0x000000210000780c */ /* 0x040fe20005701670 */
[----:B------:R-:W-:Y:S01]  /*1f2b0*/  FMUL R155, R155, UR20 ;  /* 0x000000149b9b7c20 */ /* 0x000fe20008400000 */
[----:B------:R-:W-:Y:S01]  /*1f2c0*/  F2FP.SATFINITE.E5M2.F32.PACK_AB_MERGE_C R21, RZ, R21, RZ ;  /* 0x00000015ff15723e */ /* 0x000fe200048060ff */
[----:B------:R-:W-:Y:S01]  /*1f2d0*/  @!P1 STG.E.U8 desc[UR14][R24.64+0x20], R19 ;  /* 0x0000201318009986 */ /* 0x000fe2000c10110e */
[----:B------:R-:W-:Y:S01]  /*1f2e0*/  ISETP.LT.OR P1, PT, R0, 0x22, !P2 ;  /* 0x000000220000780c */ /* 0x000fe20005721670 */
[----:B------:R-:W-:Y:S01]  /*1f2f0*/  FMUL R157, R157, UR20 ;  /* 0x000000149d9d7c20 */ /* 0x000fe20008400000 */
        /* <DEDUP_REMOVED lines=20> */
[C---:B------:R-:W-:Y:S01]  /*1f440*/  ISETP.LT.OR P6, PT, R0.reuse, 0x32, !P2 ;  /* 0x000000320000780c */ /* 0x040fe200057c1670 */
        /* <DEDUP_REMOVED lines=45> */
[----:B0-----:R-:W-:Y:S01]  /*1f720*/  F2FP.SATFINITE.E5M2.F32.PACK_AB_MERGE_C R3, RZ, R168, RZ ;  /* 0x000000a8ff03723e */ /* 0x001fe200048060ff */
        /* <DEDUP_REMOVED lines=11> */
[----:B----4-:R-:W-:Y:S01]  /*1f7e0*/  F2FP.SATFINITE.E5M2.F32.PACK_AB_MERGE_C R5, RZ, R170, RZ ;  /* 0x000000aaff05723e */ /* 0x010fe200048060ff */
        /* <DEDUP_REMOVED lines=8> */
[----:B------:R0:W-:Y:S01]  /*1f870*/  @!P1 STG.E.U8 desc[UR14][R24.64+0x49], R3 ;  /* 0x0000490318009986 */ /* 0x0001e2000c10110e */
[C---:B------:R-:W-:Y:S01]  /*1f880*/  ISETP.LT.OR P1, PT, R0.reuse, 0x52, !P3 ;  /* 0x000000520000780c */ /* 0x040fe20005f21670 */
[----:B------:R-:W-:Y:S01]  /*1f890*/  FMUL R181, R181, UR20 ;  /* 0x00000014b5b57c20 */ /* 0x000fe20008400000 */
[----:B------:R-:W-:Y:S01]  /*1f8a0*/  F2FP.SATFINITE.E5M2.F32.PACK_AB_MERGE_C R175, RZ, R175, RZ ;  /* 0x000000afffaf723e */ /* 0x000fe200048060ff */
[----:B------:R4:W-:Y:S01]  /*1f8b0*/  @!P6 STG.E.U8 desc[UR14][R26.64+0x49], R5 ;  /* 0x000049051a00e986 */ /* 0x0009e2000c10110e */
        /* <DEDUP_REMOVED lines=8> */
[----:B0-----:R-:W-:Y:S01]  /*1f940*/  F2FP.SATFINITE.E5M2.F32.PACK_AB_MERGE_C R3, RZ, R172, RZ ;  /* 0x000000acff03723e */ /* 0x001fe200048060ff */
[----:B------:R-:W-:Y:S01]  /*1f950*/  FMUL R183, R183, UR20 ;  /* 0x00000014b7b77c20 */ /* 0x000fe20008400000 */
[C---:B------:R-:W-:Y:S01]  /*1f960*/  ISETP.LT.OR P0, PT, R0.reuse, 0x59, !P3 ;  /* 0x000000590000780c */ /* 0x040fe20005f01670 */
[----:B------:R-:W-:Y:S01]  /*1f970*/  FMUL R185, R185, UR20 ;  /* 0x00000014b9b97c20 */ /* 0x000fe20008400000 */
[----:B----4-:R-:W-:Y:S01]  /*1f980*/  F2FP.SATFINITE.E5M2.F32.PACK_AB_MERGE_C R5, RZ, R174, RZ ;  /* 0x000000aeff05723e */ /* 0x010fe200048060ff */
        /* <DEDUP_REMOVED lines=8> */
[----:B------:R4:W-:Y:S01]  /*1fa10*/  @!P6 STG.E.U8 desc[UR14][R26.64+0x51], R5 ;  /* 0x000051051a00e986 */ /* 0x0009e2000c10110e */
[C---:B------:R-:W-:Y:S01]  /*1fa20*/  ISETP.LT.OR P6, PT, R0.reuse, 0x5a, !P2 ;  /* 0x0000005a0000780c */ /* 0x040fe200057c1670 */
[----:B------:R-:W-:Y:S01]  /*1fa30*/  FMUL R187, R187, UR20 ;  /* 0x00000014bbbb7c20 */ /* 0x000fe20008400000 */
[----:B------:R-:W-:Y:S01]  /*1fa40*/  F2FP.SATFINITE.E5M2.F32.PACK_AB_MERGE_C R185, RZ, R185, RZ ;  /* 0x000000b9ffb9723e */ /* 0x000fe200048060ff */
[----:B------:R-:W-:Y:S01]  /*1fa50*/  @!P0 STG.E.U8 desc[UR14][R24.64+0x58], R175 ;  /* 0x000058af18008986 */ /* 0x000fe2000c10110e */
[----:B0-----:R-:W-:Y:S01]  /*1fa60*/  F2FP.SATFINITE.E5M2.F32.PACK_AB_MERGE_C R3, RZ, R176, RZ ;  /* 0x000000b0ff03723e */ /* 0x001fe200048060ff */
[----:B------:R-:W-:Y:S01]  /*1fa70*/  FMUL R189, R189, UR20 ;  /* 0x00000014bdbd7c20 */ /* 0x000fe20008400000 */
[----:B------:R-:W-:Y:S01]  /*1fa80*/  ISETP.LT.OR P0, PT, R0, 0x61, !P3 ;  /* 0x000000610000780c */ /* 0x000fe20005f01670 */
[----:B------:R-:W-:Y:S01]  /*1fa90*/  FMUL R190, R190, UR20 ;  /* 0x00000014bebe7c20 */ /* 0x000fe20008400000 */
[----:B------:R-:W-:Y:S01]  /*1faa0*/  FMUL R192, R192, UR20 ;  /* 0x00000014c0c07c20 */ /* 0x000fe20008400000 */
[----:B------:R0:W-:Y:S01]  /*1fab0*/  @!P1 STG.E.U8 desc[UR14][R24.64+0x59], R3 ;  /* 0x0000590318009986 */ /* 0x0001e2000c10110e */
[C---:B------:R-:W-:Y:S01]  /*1fac0*/  ISETP.LT.OR P1, PT, R0.reuse, 0x62, !P3 ;  /* 0x000000620000780c */ /* 0x040fe20005f21670 */
[----:B------:R-:W-:Y:S01]  /*1fad0*/  FMUL R191, R191, UR20 ;  /* 0x00000014bfbf7c20 */ /* 0x000fe20008400000 */
[----:B----4-:R-:W-:Y:S01]  /*1fae0*/  F2FP.SATFINITE.E5M2.F32.PACK_AB_MERGE_C R5, RZ, R178, RZ ;  /* 0x000000b2ff05723e */ /* 0x010fe200048060ff */
[----:B------:R-:W-:Y:S01]  /*1faf0*/  @!P5 STG.E.U8 desc[UR14][R26.64+0x58], R177 ;  /* 0x000058b11a00d986 */ /* 0x000fe2000c10110e */
        /* <DEDUP_REMOVED lines=12> */
[----:B------:R-:W-:Y:S01]  /*1fbc0*/  F2FP.SATFINITE.E5M2.F32.PACK_AB_MERGE_C R191, RZ, R191, RZ ;  /* 0x000000bfffbf723e */ /* 0x000fe200048060ff */
[----:B------:R0:W-:Y:S01]  /*1fbd0*/  @!P1 STG.E.U8 desc[UR14][R24.64+0x61], R3 ;  /* 0x0000610318009986 */ /* 0x0001e2000c10110e */
[C---:B------:R-:W-:Y:S01]  /*1fbe0*/  ISETP.LT.OR P1, PT, R0.reuse, 0x6a, !P3 ;  /* 0x0000006a0000780c */ /* 0x040fe20005f21670 */
[----:B------:R-:W-:Y:S01]  /*1fbf0*/  FMUL R197, R197, UR20 ;  /* 0x00000014c5c57c20 */ /* 0x000fe20008400000 */
[----:B----4-:R-:W-:Y:S01]  /*1fc00*/  F2FP.SATFINITE.E5M2.F32.PACK_AB_MERGE_C R5, RZ, R182, RZ ;  /* 0x000000b6ff05723e */ /* 0x010fe200048060ff */
[----:B------:R-:W-:Y:S01]  /*1fc10*/  @!P5 STG.E.U8 desc[UR14][R26.64+0x60], R181 ;  /* 0x000060b51a00d986 */ /* 0x000fe2000c10110e */
[----:B------:R-:W-:Y:S01]  /*1fc20*/  ISETP.LT.OR P5, PT, R0, 0x69, !P2 ;  /* 0x000000690000780c */ /* 0x000fe200057a1670 */
        /* <DEDUP_REMOVED lines=13> */
[----:B------:R-:W-:Y:S01]  /*1fd00*/  ISETP.LT.OR P1, PT, R0, 0x72, !P3 ;  /* 0x000000720000780c */ /* 0x000fe20005f21670 */
[----:B------:R-:W-:Y:S01]  /*1fd10*/  FMUL R202, R202, UR20 ;  /* 0x00000014caca7c20 */ /* 0x000fe20008400000 */
[----:B----4-:R-:W-:Y:S01]  /*1fd20*/  F2FP.SATFINITE.E5M2.F32.PACK_AB_MERGE_C R5, RZ, R186, RZ ;  /* 0x000000baff05723e */ /* 0x010fe200048060ff */
        /* <DEDUP_REMOVED lines=111> */
[----:B--2---:R-:W-:Y:S01]  /*20420*/  FMUL R2, R2, UR20 ;  /* 0x0000001402027c20 */ /* 0x004fe20008400000 */
        /* <DEDUP_REMOVED lines=8> */
[----:B------:R-:W4:Y:S01]  /*204b0*/  LDL.LU R38, [R1+0x218] ;  /* 0x0002180001267983 */ /* 0x000f220000300800 */
[----:B------:R-:W-:-:S03]  /*204c0*/  F2FP.SATFINITE.E5M2.F32.PACK_AB_MERGE_C R233, RZ, R233, RZ ;  /* 0x000000e9ffe9723e */ /* 0x000fc600048060ff */
[----:B------:R0:W-:Y:S01]  /*204d0*/  @!P1 STG.E.U8 desc[UR14][R24.64+0xa1], R3 ;  /* 0x0000a10318009986 */ /* 0x0001e2000c10110e */
[C---:B------:R-:W-:Y:S02]  /*204e0*/  ISETP.LT.OR P1, PT, R0.reuse, 0xaa, !P3 ;  /* 0x000000aa0000780c */ /* 0x040fe40005f21670 */
[----:B--2---:R-:W-:Y:S01]  /*204f0*/  F2FP.SATFINITE.E5M2.F32.PACK_AB_MERGE_C R5, RZ, R214, RZ ;  /* 0x000000d6ff05723e */ /* 0x004fe200048060ff */
[----:B------:R-:W-:Y:S01]  /*20500*/  @!P5 STG.E.U8 desc[UR14][R26.64+0xa0], R213 ;  /* 0x0000a0d51a00d986 */ /* 0x000fe2000c10110e */
[----:B------:R-:W-:-:S03]  /*20510*/  ISETP.LT.OR P5, PT, R0, 0xa9, !P2 ;  /* 0x000000a90000780c */ /* 0x000fc600057a1670 */
[----:B------:R2:W-:Y:S01]  /*20520*/  @!P6 STG.E.U8 desc[UR14][R26.64+0xa1], R5 ;  /* 0x0000a1051a00e986 */ /* 0x0005e2000c10110e */
[C---:B------:R-:W-:Y:S02]  /*20530*/  ISETP.LT.OR P6, PT, R0.reuse, 0xaa, !P2 ;  /* 0x000000aa0000780c */ /* 0x040fe400057c1670 */
[----:B0-----:R-:W-:Y:S01]  /*20540*/  F2FP.SATFINITE.E5M2.F32.PACK_AB_MERGE_C R3, RZ, R216, RZ ;  /* 0x000000d8ff03723e */ /* 0x001fe200048060ff */
[----:B------:R-:W-:Y:S01]  /*20550*/  @!P0 STG.E.U8 desc[UR14][R24.64+0xa8], R215 ;  /* 0x0000a8d718008986 */ /* 0x000fe2000c10110e */
[----:B------:R-:W-:-:S03]  /*20560*/  ISETP.LT.OR P0, PT, R0, 0xb1, !P3 ;  /* 0x000000b10000780c */ /* 0x000fc60005f01670 */
        /* <DEDUP_REMOVED lines=38> */
[----:B------:R-:W4:Y:S04]  /*207d0*/  LDL.LU R37, [R1+0x21c] ;  /* 0x00021c0001257983 */ /* 0x000f280000300800 */
[----:B------:R-:W-:Y:S01]  /*207e0*/  @!P1 STG.E.U8 desc[UR14][R24.64+0xc9], R3 ;  /* 0x0000c90318009986 */ /* 0x000fe2000c10110e */
[C---:B------:R-:W-:Y:S02]  /*207f0*/  ISETP.LT.OR P1, PT, R0.reuse, 0xd2, !P3 ;  /* 0x000000d20000780c */ /* 0x040fe40005f21670 */
[----:B--2---:R-:W-:Y:S01]  /*20800*/  F2FP.SATFINITE.E5M2.F32.PACK_AB_MERGE_C R5, RZ, R234, RZ ;  /* 0x000000eaff05723e */ /* 0x004fe200048060ff */
[----:B------:R-:W2:Y:S01]  /*20810*/  LDL.LU R36, [R1+0x220] ;  /* 0x0002200001247983 */ /* 0x000ea20000300800 */
[----:B------:R-:W-:Y:S01]  /*20820*/  F2FP.SATFINITE.E5M2.F32.PACK_AB_MERGE_C R7, RZ, R236, RZ ;  /* 0x000000ecff07723e */ /* 0x000fe200048060ff */
[----:B---3--:R-:W-:Y:S01]  /*20830*/  FMUL R4, R35, UR20 ;  /* 0x0000001423047c20 */ /* 0x008fe20008400000 */
[----:B------:R-:W-:Y:S01]  /*20840*/  F2FP.SATFINITE.E5M2.F32.PACK_AB_MERGE_C R9, RZ, R2, RZ ;  /* 0x00000002ff09723e */ /* 0x000fe200048060ff */
[----:B------:R-:W-:Y:S01]  /*20850*/  FMUL R2, R41, UR20 ;  /* 0x0000001429027c20 */ /* 0x000fe20008400000 */
[----:B------:R-:W3:Y:S04]  /*20860*/  LDL.LU R35, [R1+0x224] ;  /* 0x0002240001237983 */ /* 0x000ee80000300800 */
[----:B------:R-:W-:Y:S01]  /*20870*/  @!P0 STG.E.U8 desc[UR14][R24.64+0xc8], R231 ;  /* 0x0000c8e718008986 */ /* 0x000fe2000c10110e */
[----:B------:R-:W-:-:S03]  /*20880*/  ISETP.LT.OR P0, PT, R0, 0xd1, !P3 ;  /* 0x000000d10000780c */ /* 0x000fc60005f01670 */
[----:B------:R-:W-:Y:S01]  /*20890*/  @!P5 STG.E.U8 desc[UR14][R26.64+0xc8], R233 ;  /* 0x0000c8e91a00d986 */ /* 0x000fe2000c10110e */
[----:B------:R-:W-:-:S03]  /*208a0*/  ISETP.LT.OR P5, PT, R0, 0xd1, !P2 ;  /* 0x000000d10000780c */ /* 0x000fc600057a1670 */
[----:B------:R5:W-:Y:S01]  /*208b0*/  @!P6 STG.E.U8 desc[UR14][R26.64+0xc9], R5 ;  /* 0x0000c9051a00e986 */ /* 0x000be2000c10110e */
[----:B------:R-:W-:-:S03]  /*208c0*/  ISETP.LT.OR P6, PT, R0, 0xd2, !P2 ;  /* 0x000000d20000780c */ /* 0x000fc600057c1670 */
[----:B------:R0:W-:Y:S01]  /*208d0*/  @!P1 STG.E.U8 desc[UR14][R24.64+0xd1], R7 ;  /* 0x0000d10718009986 */ /* 0x0001e2000c10110e */
[----:B-----5:R-:W-:-:S03]  /*208e0*/  FMUL R5, R33, UR20 ;  /* 0x0000001421057c20 */ /* 0x020fc60008400000 */
[----:B------:R-:W5:Y:S01]  /*208f0*/  LDL.LU R33, [R1+0x228] ;  /* 0x0002280001217983 */ /* 0x000f620000300800 */
[----:B0-----:R-:W-:Y:S01]  /*20900*/  F2FP.SATFINITE.E5M2.F32.PACK_AB_MERGE_C R7, RZ, R2, RZ ;  /* 0x00000002ff07723e */ /* 0x001fe200048060ff */
[----:B------:R-:W-:Y:S02]  /*20910*/  FMUL R2, R32, UR20 ;  /* 0x0000001420027c20 */ /* 0x000fe40008400000 */
[----:B------:R-:W5:Y:S04]  /*20920*/  LDL.LU R41, [R1+0x22c] ;  /* 0x00022c0001297983 */ /* 0x000f680000300800 */
[----:B------:R-:W5:Y:S01]  /*20930*/  LDL.LU R32, [R1+0x230] ;  /* 0x0002300001207983 */ /* 0x000f620000300800 */
[----:B------:R-:W-:Y:S01]  /*20940*/  F2FP.SATFINITE.E5M2.F32.PACK_AB_MERGE_C R235, RZ, R235, RZ ;  /* 0x000000ebffeb723e */ /* 0x000fe200048060ff */
[----:B------:R-:W-:Y:S01]  /*20950*/  FMUL R3, R39, UR20 ;  /* 0x0000001427037c20 */ /* 0x000fe20008400000 */
[----:B------:R-:W-:Y:S01]  /*20960*/  F2FP.SATFINITE.E5M2.F32.PACK_AB_MERGE_C R237, RZ, R237, RZ ;  /* 0x000000edffed723e */ /* 0x000fe200048060ff */
[----:B------:R-:W5:Y:S04]  /*20970*/  LDL.LU R39, [R1+0x234] ;  /* 0x0002340001277983 */ /* 0x000f680000300800 */
[----:B------:R-:W-:Y:S01]  /*20980*/  @!P0 STG.E.U8 desc[UR14][R24.64+0xd0], R235 ;  /* 0x0000d0eb18008986 */ /* 0x000fe2000c10110e */
[----:B------:R-:W-:-:S02]  /*20990*/  ISETP.LT.OR P0, PT, R0, 0xd9, !P3 ;  /* 0x000000d90000780c */ /* 0x000fc40005f01670 */
[C---:B------:R-:W-:Y:S01]  /*209a0*/  ISETP.LT.OR P1, PT, R0.reuse, 0xda, !P3 ;  /* 0x000000da0000780c */ /* 0x040fe20005f21670 */
[----:B------:R-:W-:Y:S01]  /*209b0*/  @!P5 STG.E.U8 desc[UR14][R26.64+0xd0], R237 ;  /* 0x0000d0ed1a00d986 */ /* 0x000fe2000c10110e */
[----:B------:R-:W-:Y:S02]  /*209c0*/  ISETP.LT.OR P5, PT, R0, 0xd9, !P2 ;  /* 0x000000d90000780c */ /* 0x000fe400057a1670 */
[----:B------:R-:W-:Y:S01]  /*209d0*/  F2FP.SATFINITE.E5M2.F32.PACK_AB_MERGE_C R11, RZ, R3, RZ ;  /* 0x00000003ff0b723e */ /* 0x000fe200048060ff */
[----:B------:R0:W-:Y:S01]  /*209e0*/  @!P6 STG.E.U8 desc[UR14][R26.64+0xd1], R9 ;  /* 0x0000d1091a00e986 */ /* 0x0001e2000c10110e */
[----:B------:R-:W-:-:S05]  /*209f0*/  F2FP.SATFINITE.E5M2.F32.PACK_AB_MERGE_C R13, RZ, R4, RZ ;  /* 0x00000004ff0d723e */ /* 0x000fca00048060ff */
[----:B------:R1:W-:Y:S01]  /*20a00*/  @!P0 STG.E.U8 desc[UR14][R24.64+0xd8], R7 ;  /* 0x0000d80718008986 */ /* 0x0003e2000c10110e */
[----:B0-----:R-:W-:-:S03]  /*20a10*/  F2FP.SATFINITE.E5M2.F32.PACK_AB_MERGE_C R9, RZ, R5, RZ ;  /* 0x00000005ff09723e */ /* 0x001fc600048060ff */
[----:B------:R0:W-:Y:S01]  /*20a20*/  @!P1 STG.E.U8 desc[UR14][R24.64+0xd9], R11 ;  /* 0x0000d90b18009986 */ /* 0x0001e2000c10110e */
[----:B-1----:R-:W-:-:S03]  /*20a30*/  F2FP.SATFINITE.E5M2.F32.PACK_AB_MERGE_C R7, RZ, R2, RZ ;  /* 0x00000002ff07723e */ /* 0x002fc600048060ff */
[----:B------:R1:W-:Y:S01]  /*20a40*/  @!P5 STG.E.U8 desc[UR14][R26.64+0xd8], R13 ;  /* 0x0000d80d1a00d986 */ /* 0x0003e2000c10110e */
[----:B----4-:R-:W-:-:S03]  /*20a50*/  FMUL R3, R38, UR20 ;  /* 0x0000001426037c20 */ /* 0x010fc60008400000 */
[----:B------:R-:W4:Y:S02]  /*20a60*/  LDL.LU R38, [R1+0x238] ;  /* 0x0002380001267983 */ /* 0x000f240000300800 */
[----:B0-----:R-:W-:Y:S01]  /*20a70*/  F2FP.SATFINITE.E5M2.F32.PACK_AB_MERGE_C R11, RZ, R3, RZ ;  /* 0x00000003ff0b723e */ /* 0x001fe200048060ff */
[----:B------:R-:W-:Y:S02]  /*20a80*/  FMUL R4, R37, UR20 ;  /* 0x0000001425047c20 */ /* 0x000fe40008400000 */
[----:B------:R-:W4:Y:S01]  /*20a90*/  LDL.LU R37, [R1+0x23c] ;  /* 0x00023c0001257983 */ /* 0x000f220000300800 */
[----:B--2---:R-:W-:-:S03]  /*20aa0*/  FMUL R5, R36, UR20 ;  /* 0x0000001424057c20 */ /* 0x004fc60008400000 */
[----:B------:R-:W2:Y:S01]  /*20ab0*/  LDL.LU R36, [R1+0x240] ;  /* 0x0002400001247983 */ /* 0x000ea20000300800 */
[----:B---3--:R-:W-:-:S03]  /*20ac0*/  FMUL R2, R35, UR20 ;  /* 0x0000001423027c20 */ /* 0x008fc60008400000 */
[----:B------:R-:W3:Y:S01]  /*20ad0*/  LDL.LU R35, [R1+0x244] ;  /* 0x0002440001237983 */ /* 0x000ee20000300800 */
[----:B-1----:R-:W-:Y:S01]  /*20ae0*/  F2FP.SATFINITE.E5M2.F32.PACK_AB_MERGE_C R13, RZ, R4, RZ ;  /* 0x00000004ff0d723e */ /* 0x002fe200048060ff */
[----:B-----5:R-:W-:Y:S02]  /*20af0*/  FMUL R3, R33, UR20 ;  /* 0x0000001421037c20 */ /* 0x020fe40008400000 */
[----:B------:R-:W5:Y:S01]  /*20b00*/  LDL.LU R33, [R1+0x248] ;  /* 0x0002480001217983 */ /* 0x000f620000300800 */
[----:B------:R-:W-:-:S03]  /*20b10*/  FMUL R4, R32, UR20 ;  /* 0x0000001420047c20 */ /* 0x000fc60008400000 */
[----:B------:R-:W5:Y:S01]  /*20b20*/  LDL.LU R32, [R1+0x24c] ;  /* 0x00024c0001207983 */ /* 0x000f620000300800 */
[C---:B------:R-:W-:Y:S02]  /*20b30*/  ISETP.LT.OR P6, PT, R0.reuse, 0xda, !P2 ;  /* 0x000000da0000780c */ /* 0x040fe400057c1670 */
[C---:B------:R-:W-:Y:S02]  /*20b40*/  ISETP.LT.OR P5, PT, R0.reuse, 0xe1, !P3 ;  /* 0x000000e10000780c */ /* 0x040fe40005fa1670 */
[C---:B------:R-:W-:Y:S02]  /*20b50*/  ISETP.LT.OR P1, PT, R0.reuse, 0xe2, !P2 ;  /* 0x000000e20000780c */ /* 0x040fe40005721670 */
[----:B------:R-:W-:-:S07]  /*20b60*/  ISETP.LT.OR P0, PT, R0, 0xe1, !P2 ;  /* 0x000000e10000780c */ /* 0x000fce0005701670 */
[----:B------:R0:W-:Y:S01]  /*20b70*/  @!P6 STG.E.U8 desc[UR14][R26.64+0xd9], R9 ;  /* 0x0000d9091a00e986 */ /* 0x0001e2000c10110e */
[----:B------:R-:W-:Y:S02]  /*20b80*/  ISETP.LT.OR P6, PT, R0, 0xe2, !P3 ;  /* 0x000000e20000780c */ /* 0x000fe40005fc1670 */
[----:B------:R-:W-:Y:S01]  /*20b90*/  F2FP.SATFINITE.E5M2.F32.PACK_AB_MERGE_C R5, RZ, R5, RZ ;  /* 0x00000005ff05723e */ /* 0x000fe200048060ff */
[----:B------:R-:W-:Y:S01]  /*20ba0*/  @!P5 STG.E.U8 desc[UR14][R24.64+0xe0], R7 ;  /* 0x0000e0071800d986 */ /* 0x000fe2000c10110e */
[----:B0-----:R-:W-:Y:S01]  /*20bb0*/  F2FP.SATFINITE.E5M2.F32.PACK_AB_MERGE_C R9, RZ, R2, RZ ;  /* 0x00000002ff09723e */ /* 0x001fe200048060ff */
[----:B------:R-:W-:-:S08]  /*20bc0*/  FMUL R2, R41, UR20 ;  /* 0x0000001429027c20 */ /* 0x000fd00008400000 */
[----:B------:R-:W-:Y:S01]  /*20bd0*/  @!P6 STG.E.U8 desc[UR14][R24.64+0xe1], R11 ;  /* 0x0000e10b1800e986 */ /* 0x000fe2000c10110e */
[----:B------:R-:W-:-:S03]  /*20be0*/  ISETP.LT.OR P6, PT, R0, 0xe9, !P3 ;  /* 0x000000e90000780c */ /* 0x000fc60005fc1670 */
[----:B------:R0:W-:Y:S04]  /*20bf0*/  @!P1 STG.E.U8 desc[UR14][R26.64+0xe1], R5 ;  /* 0x0000e1051a009986 */ /* 0x0001e8000c10110e */
[----:B------:R-:W5:Y:S01]  /*20c00*/  LDL.LU R41, [R1+0x250] ;  /* 0x0002500001297983 */ /* 0x000f620000300800 */
[----:B------:R-:W-:-:S03]  /*20c10*/  ISETP.LT.OR P5, PT, R0, 0xea, !P2 ;  /* 0x000000ea0000780c */ /* 0x000fc600057a1670 */
[----:B------:R1:W-:Y:S01]  /*20c20*/  @!P0 STG.E.U8 desc[UR14][R26.64+0xe0], R13 ;  /* 0x0000e00d1a008986 */ /* 0x0003e2000c10110e */
[----:B0-----:R-:W-:Y:S01]  /*20c30*/  F2FP.SATFINITE.E5M2.F32.PACK_AB_MERGE_C R5, RZ, R2, RZ ;  /* 0x00000002ff05723e */ /* 0x001fe200048060ff */
[----:B------:R-:W-:Y:S02]  /*20c40*/  FMUL R2, R39, UR20 ;  /* 0x0000001427027c20 */ /* 0x000fe40008400000 */
[----:B------:R-:W5:Y:S01]  /*20c50*/  LDL.LU R39, [R1+0x254] ;  /* 0x0002540001277983 */ /* 0x000f620000300800 */
[----:B------:R-:W-:Y:S02]  /*20c60*/  ISETP.LT.OR P0, PT, R0, 0xea, !P3 ;  /* 0x000000ea0000780c */ /* 0x000fe40005f01670 */
[----:B------:R-:W-:Y:S02]  /*20c70*/  F2FP.SATFINITE.E5M2.F32.PACK_AB_MERGE_C R7, RZ, R3, RZ ;  /* 0x00000003ff07723e */ /* 0x000fe400048060ff */
[----:B------:R-:W-:Y:S02]  /*20c80*/  F2FP.SATFINITE.E5M2.F32.PACK_AB_MERGE_C R11, RZ, R4, RZ ;  /* 0x00000004ff0b723e */ /* 0x000fe400048060ff */
[----:B-1----:R-:W-:Y:S01]  /*20c90*/  F2FP.SATFINITE.E5M2.F32.PACK_AB_MERGE_C R13, RZ, R2, RZ ;  /* 0x00000002ff0d723e */ /* 0x002fe200048060ff */
[----:B------:R-:W-:Y:S06]  /*20ca0*/  @!P6 STG.E.U8 desc[UR14][R24.64+0xe8], R9 ;  /* 0x0000e8091800e986 */ /* 0x000fec000c10110e */
[----:B------:R0:W-:Y:S04]  /*20cb0*/  @!P0 STG.E.U8 desc[UR14][R24.64+0xe9], R7 ;  /* 0x0000e90718008986 */ /* 0x0001e8000c10110e */
[----:B------:R1:W-:Y:S01]  /*20cc0*/  @!P5 STG.E.U8 desc[UR14][R26.64+0xe9], R11 ;  /* 0x0000e90b1a00d986 */ /* 0x0003e2000c10110e */
[----:B----4-:R-:W-:-:S03]  /*20cd0*/  FMUL R3, R38, UR20 ;  /* 0x0000001426037c20 */ /* 0x010fc60008400000 */
[----:B------:R-:W4:Y:S02]  /*20ce0*/  LDL.LU R38, [R1+0x258] ;  /* 0x0002580001267983 */ /* 0x000f240000300800 */
[----:B0-----:R-:W-:Y:S01]  /*20cf0*/  F2FP.SATFINITE.E5M2.F32.PACK_AB_MERGE_C R7, RZ, R3, RZ ;  /* 0x00000003ff07723e */ /* 0x001fe200048060ff */
[----:B------:R-:W-:Y:S02]  /*20d00*/  FMUL R4, R37, UR20 ;  /* 0x0000001425047c20 */ /* 0x000fe40008400000 */
[----:B------:R-:W4:Y:S01]  /*20d10*/  LDL.LU R37, [R1+0x25c] ;  /* 0x00025c0001257983 */ /* 0x000f220000300800 */
[----:B--2---:R-:W-:-:S03]  /*20d20*/  FMUL R2, R36, UR20 ;  /* 0x0000001424027c20 */ /* 0x004fc60008400000 */
[----:B------:R-:W2:Y:S02]  /*20d30*/  LDL.LU R36, [R1+0x260] ;  /* 0x0002600001247983 */ /* 0x000ea40000300800 */
[----:B------:R-:W-:Y:S01]  /*20d40*/  F2FP.SATFINITE.E5M2.F32.PACK_AB_MERGE_C R9, RZ, R2, RZ ;  /* 0x00000002ff09723e */ /* 0x000fe200048060ff */
[----:B---3--:R-:W-:Y:S02]  /*20d50*/  FMUL R2, R35, UR20 ;  /* 0x0000001423027c20 */ /* 0x008fe40008400000 */
[----:B------:R-:W3:Y:S03]  /*20d60*/  LDL.LU R35, [R1+0x264] ;  /* 0x0002640001237983 */ /* 0x000ee60000300800 */
        /* <DEDUP_REMOVED lines=10> */
[----:B------:R-:W-:-:S03]  /*20e10*/  ISETP.LT.OR P1, PT, R0, 0xf1, !P2 ;  /* 0x000000f10000780c */ /* 0x000fc60005721670 */
[----:B------:R1:W-:Y:S01]  /*20e20*/  @!P6 STG.E.U8 desc[UR14][R24.64+0xf0], R13 ;  /* 0x0000f00d1800e986 */ /* 0x0003e2000c10110e */
[----:B------:R-:W-:-:S03]  /*20e30*/  ISETP.LT.OR P6, PT, R0, 0xf9, !P3 ;  /* 0x000000f90000780c */ /* 0x000fc60005fc1670 */
[----:B------:R1:W-:Y:S01]  /*20e40*/  @!P0 STG.E.U8 desc[UR14][R24.64+0xf1], R7 ;  /* 0x0000f10718008986 */ /* 0x0003e2000c10110e */
[----:B------:R-:W-:Y:S02]  /*20e50*/  ISETP.LT.OR P3, PT, R0, 0xfa, !P3 ;  /* 0x000000fa0000780c */ /* 0x000fe40005f61670 */
[----:B0-----:R-:W-:Y:S02]  /*20e60*/  F2FP.SATFINITE.E5M2.F32.PACK_AB_MERGE_C R5, RZ, R4, RZ ;  /* 0x00000004ff05723e */ /* 0x001fe400048060ff */
[----:B-1----:R-:W-:Y:S02]  /*20e70*/  F2FP.SATFINITE.E5M2.F32.PACK_AB_MERGE_C R13, RZ, R3, RZ ;  /* 0x00000003ff0d723e */ /* 0x002fe400048060ff */
[----:B------:R-:W-:Y:S01]  /*20e80*/  F2FP.SATFINITE.E5M2.F32.PACK_AB_MERGE_C R7, RZ, R2, RZ ;  /* 0x00000002ff07723e */ /* 0x000fe200048060ff */
[----:B------:R-:W-:Y:S02]  /*20e90*/  FMUL R2, R41, UR20 ;  /* 0x0000001429027c20 */ /* 0x000fe40008400000 */
[----:B------:R-:W5:Y:S04]  /*20ea0*/  LDL.LU R41, [R1+0x270] ;  /* 0x0002700001297983 */ /* 0x000f680000300800 */
[----:B------:R0:W-:Y:S01]  /*20eb0*/  @!P5 STG.E.U8 desc[UR14][R26.64+0xf1], R9 ;  /* 0x0000f1091a00d986 */ /* 0x0001e2000c10110e */
[----:B------:R-:W-:-:S03]  /*20ec0*/  FMUL R3, R39, UR20 ;  /* 0x0000001427037c20 */ /* 0x000fc60008400000 */
[----:B------:R-:W5:Y:S01]  /*20ed0*/  LDL.LU R39, [R1+0x274] ;  /* 0x0002740001277983 */ /* 0x000f620000300800 */
[----:B------:R-:W-:-:S03]  /*20ee0*/  ISETP.LT.OR P5, PT, R0, 0xf9, !P2 ;  /* 0x000000f90000780c */ /* 0x000fc600057a1670 */
[----:B------:R-:W-:Y:S01]  /*20ef0*/  @!P1 STG.E.U8 desc[UR14][R26.64+0xf0], R5 ;  /* 0x0000f0051a009986 */ /* 0x000fe2000c10110e */
[----:B0-----:R-:W-:-:S03]  /*20f00*/  F2FP.SATFINITE.E5M2.F32.PACK_AB_MERGE_C R9, RZ, R2, RZ ;  /* 0x00000002ff09723e */ /* 0x001fc600048060ff */
[----:B------:R0:W-:Y:S04]  /*20f10*/  @!P6 STG.E.U8 desc[UR14][R24.64+0xf8], R11 ;  /* 0x0000f80b1800e986 */ /* 0x0001e8000c10110e */
[----:B------:R1:W-:Y:S01]  /*20f20*/  @!P3 STG.E.U8 desc[UR14][R24.64+0xf9], R13 ;  /* 0x0000f90d1800b986 */ /* 0x0003e2000c10110e */
[----:B0-----:R-:W-:-:S03]  /*20f30*/  F2FP.SATFINITE.E5M2.F32.PACK_AB_MERGE_C R11, RZ, R3, RZ ;  /* 0x00000003ff0b723e */ /* 0x001fc600048060ff */
[----:B------:R0:W-:Y:S01]  /*20f40*/  @!P5 STG.E.U8 desc[UR14][R26.64+0xf8], R7 ;  /* 0x0000f8071a00d986 */ /* 0x0001e2000c10110e */
[----:B----4-:R-:W-:-:S03]  /*20f50*/  FMUL R4, R38, UR20 ;  /* 0x0000001426047c20 */ /* 0x010fc60008400000 */
[----:B------:R-:W4:Y:S02]  /*20f60*/  LDL.LU R38, [R1+0x278] ;  /* 0x0002780001267983 */ /* 0x000f240000300800 */
[----:B-1----:R-:W-:Y:S01]  /*20f70*/  F2FP.SATFINITE.E5M2.F32.PACK_AB_MERGE_C R13, RZ, R4, RZ ;  /* 0x00000004ff0d723e */ /* 0x002fe200048060ff */
[----:B------:R-:W-:Y:S02]  /*20f80*/  FMUL R5, R37, UR20 ;  /* 0x0000001425057c20 */ /* 0x000fe40008400000 */
[----:B------:R-:W4:Y:S01]  /*20f90*/  LDL.LU R37, [R1+0x27c] ;  /* 0x00027c0001257983 */ /* 0x000f220000300800 */
[----:B--2---:R-:W-:-:S03]  /*20fa0*/  FMUL R2, R36, UR20 ;  /* 0x0000001424027c20 */ /* 0x004fc60008400000 */
[----:B------:R-:W2:Y:S01]  /*20fb0*/  LDL.LU R36, [R1+0x280] ;  /* 0x0002800001247983 */ /* 0x000ea20000300800 */
[----:B---3--:R-:W-:-:S03]  /*20fc0*/  FMUL R3, R35, UR20 ;  /* 0x0000001423037c20 */ /* 0x008fc60008400000 */
[----:B------:R-:W3:Y:S01]  /*20fd0*/  LDL.LU R35, [R1+0x284] ;  /* 0x0002840001237983 */ /* 0x000ee20000300800 */
[----:B0-----:R-:W-:Y:S01]  /*20fe0*/  F2FP.SATFINITE.E5M2.F32.PACK_AB_MERGE_C R7, RZ, R2, RZ ;  /* 0x00000002ff07723e */ /* 0x001fe200048060ff */
[----:B-----5:R-:W-:Y:S02]  /*20ff0*/  FMUL R4, R33, UR20 ;  /* 0x0000001421047c20 */ /* 0x020fe40008400000 */
[----:B------:R-:W5:Y:S01]  /*21000*/  LDL.LU R33, [R1+0x288] ;  /* 0x0002880001217983 */ /* 0x000f620000300800 */
[----:B------:R-:W-:-:S03]  /*21010*/  FMUL R2, R32, UR20 ;  /* 0x0000001420027c20 */ /* 0x000fc60008400000 */
[----:B------:R-:W5:Y:S01]  /*21020*/  LDL.LU R32, [R1+0x28c] ;  /* 0x00028c0001207983 */ /* 0x000f620000300800 */
[----:B------:R-:W-:Y:S02]  /*21030*/  ISETP.GE.AND P1, PT, R34, 0x81, PT ;  /* 0x000000812200780c */ /* 0x000fe40003f26270 */
[C---:B------:R-:W-:Y:S02]  /*21040*/  ISETP.LT.OR P2, PT, R0.reuse, 0xfa, !P2 ;  /* 0x000000fa0000780c */ /* 0x040fe40005741670 */
[C---:B------:R-:W-:Y:S02]  /*21050*/  ISETP.LT.OR P6, PT, R0.reuse, 0x1, !P1 ;  /* 0x000000010000780c */ /* 0x040fe40004fc1670 */
[----:B------:R-:W-:Y:S02]  /*21060*/  ISETP.LT.OR P3, PT, R0, 0x2, !P1 ;  /* 0x000000020000780c */ /* 0x000fe40004f61670 */
[----:B------:R-:W-:-:S07]  /*21070*/  ISETP.GE.AND P0, PT, R34, 0x89, PT ;  /* 0x000000892200780c */ /* 0x000fce0003f06270 */
[----:B------:R0:W-:Y:S04]  /*21080*/  @!P2 STG.E.U8 desc[UR14][R26.64+0xf9], R9 ;  /* 0x0000f9091a00a986 */ /* 0x0001e8000c10110e */
[----:B------:R-:W-:Y:S01]  /*21090*/  @!P6 STG.E.U8 desc[UR14][R30.64], R11 ;  /* 0x0000000b1e00e986 */ /* 0x000fe2000c10110e */
[C---:B------:R-:W-:Y:S02]  /*210a0*/  ISETP.LT.OR P6, PT, R0.reuse, 0x2, !P0 ;  /* 0x000000020000780c */ /* 0x040fe400047c1670 */
[C---:B------:R-:W-:Y:S01]  /*210b0*/  ISETP.LT.OR P5, PT, R0.reuse, 0x1, !P0 ;  /* 0x000000010000780c */ /* 0x040fe200047a1670 */
[----:B------:R1:W-:Y:S01]  /*210c0*/  @!P3 STG.E.U8 desc[UR14][R30.64+0x1], R13 ;  /* 0x0000010d1e00b986 */ /* 0x0003e2000c10110e */
[----:B------:R-:W-:Y:S02]  /*210d0*/  ISETP.LT.OR P2, PT, R0, 0xa, !P1 ;  /* 0x0000000a0000780c */ /* 0x000fe40004f41670 */
[----:B0-----:R-:W-:-:S02]  /*210e0*/  F2FP.SATFINITE.E5M2.F32.PACK_AB_MERGE_C R9, RZ, R3, RZ ;  /* 0x00000003ff09723e */ /* 0x001fc400048060ff */
[----:B------:R-:W-:Y:S01]  /*210f0*/  ISETP.LT.OR P3, PT, R0, 0x9, !P1 ;  /* 0x000000090000780c */ /* 0x000fe20004f61670 */
[----:B------:R-:W-:Y:S01]  /*21100*/  FMUL R3, R41, UR20 ;  /* 0x0000001429037c20 */ /* 0x000fe20008400000 */
[----:B-1----:R-:W-:Y:S01]  /*21110*/  F2FP.SATFINITE.E5M2.F32.PACK_AB_MERGE_C R13, RZ, R2, RZ ;  /* 0x00000002ff0d723e */ /* 0x002fe200048060ff */
[----:B------:R-:W5:Y:S01]  /*21120*/  LDL.LU R41, [R1+0x290] ;  /* 0x0002900001297983 */ /* 0x000f620000300800 */
[----:B------:R-:W-:Y:S02]  /*21130*/  F2FP.SATFINITE.E5M2.F32.PACK_AB_MERGE_C R5, RZ, R5, RZ ;  /* 0x00000005ff05723e */ /* 0x000fe400048060ff */
[----:B------:R-:W-:Y:S01]  /*21140*/  F2FP.SATFINITE.E5M2.F32.PACK_AB_MERGE_C R11, RZ, R4, RZ ;  /* 0x00000004ff0b723e */ /* 0x000fe200048060ff */
[----:B------:R0:W-:Y:S01]  /*21150*/  @!P6 STG.E.U8 desc[UR14][R28.64+0x1], R7 ;  /* 0x000001071c00e986 */ /* 0x0001e2000c10110e */
[----:B------:R-:W-:-:S03]  /*21160*/  FMUL R2, R39, UR20 ;  /* 0x0000001427027c20 */ /* 0x000fc60008400000 */
[----:B------:R-:W5:Y:S01]  /*21170*/  LDL.LU R39, [R1+0x294] ;  /* 0x0002940001277983 */ /* 0x000f620000300800 */
[----:B------:R-:W-:Y:S02]  /*21180*/  ISETP.LT.OR P6, PT, R0, 0xa, !P0 ;  /* 0x0000000a0000780c */ /* 0x000fe400047c1670 */
[----:B0-----:R-:W-:Y:S01]  /*21190*/  F2FP.SATFINITE.E5M2.F32.PACK_AB_MERGE_C R7, RZ, R2, RZ ;  /* 0x00000002ff07723e */ /* 0x001fe200048060ff */
[----:B------:R0:W-:Y:S04]  /*211a0*/  @!P5 STG.E.U8 desc[UR14][R28.64], R5 ;  /* 0x000000051c00d986 */ /* 0x0001e8000c10110e */
[----:B------:R-:W-:Y:S04]  /*211b0*/  @!P2 STG.E.U8 desc[UR14][R30.64+0x9], R11 ;  /* 0x0000090b1e00a986 */ /* 0x000fe8000c10110e */
[----:B------:R1:W-:Y:S01]  /*211c0*/  @!P3 STG.E.U8 desc[UR14][R30.64+0x8], R9 ;  /* 0x000008091e00b986 */ /* 0x0003e2000c10110e */
[----:B0-----:R-:W-:-:S05]  /*211d0*/  F2FP.SATFINITE.E5M2.F32.PACK_AB_MERGE_C R5, RZ, R3, RZ ;  /* 0x00000003ff05723e */ /* 0x001fca00048060ff */
[----:B------:R0:W-:Y:S01]  /*211e0*/  @!P6 STG.E.U8 desc[UR14][R28.64+0x9], R5 ;  /* 0x000009051c00e986 */ /* 0x0001e2000c10110e */
[----:B----4-:R-:W-:-:S03]  /*211f0*/  FMUL R4, R38, UR20 ;  /* 0x0000001426047c20 */ /* 0x010fc60008400000 */
[----:B------:R-:W4:Y:S02]  /*21200*/  LDL.LU R38, [R1+0x298] ;  /* 0x0002980001267983 */ /* 0x000f240000300800 */
[----:B-1----:R-:W-:Y:S01]  /*21210*/  F2FP.SATFINITE.E5M2.F32.PACK_AB_MERGE_C R9, RZ, R4, RZ ;  /* 0x00000004ff09723e */ /* 0x002fe200048060ff */
[----:B------:R-:W-:Y:S02]  /*21220*/  FMUL R2, R37, UR20 ;  /* 0x0000001425027c20 */ /* 0x000fe40008400000 */
[----:B------:R-:W4:Y:S03]  /*21230*/  LDL.LU R37, [R1+0x29c] ;  /* 0x00029c0001257983 */ /* 0x000f260000300800 */
[----:B------:R-:W-:Y:S01]  /*21240*/  F2FP.SATFINITE.E5M2.F32.PACK_AB_MERGE_C R11, RZ, R2, RZ ;  /* 0x00000002ff0b723e */ /* 0x000fe200048060ff */
[----:B--2---:R-:W-:Y:S02]  /*21250*/  FMUL R2, R36, UR20 ;  /* 0x0000001424027c20 */ /* 0x004fe40008400000 */
[----:B------:R-:W2:Y:S01]  /*21260*/  LDL.LU R36, [R1+0x2a0] ;  /* 0x0002a00001247983 */ /* 0x000ea20000300800 */
[----:B---3--:R-:W-:-:S03]  /*21270*/  FMUL R3, R35, UR20 ;  /* 0x0000001423037c20 */ /* 0x008fc60008400000 */
[----:B------:R-:W3:Y:S01]  /*21280*/  LDL.LU R35, [R1+0x2a4] ;  /* 0x0002a40001237983 */ /* 0x000ee20000300800 */
[----:B-----5:R-:W-:-:S03]  /*21290*/  FMUL R4, R33, UR20 ;  /* 0x0000001421047c20 */ /* 0x020fc60008400000 */
[----:B------:R-:W5:Y:S01]  /*212a0*/  LDL.LU R33, [R1+0x2a8] ;  /* 0x0002a80001217983 */ /* 0x000f620000300800 */
[----:B0-----:R-:W-:-:S03]  /*212b0*/  FMUL R5, R32, UR20 ;  /* 0x0000001420057c20 */ /* 0x001fc60008400000 */
[----:B------:R-:W5:Y:S01]  /*212c0*/  LDL.LU R32, [R1+0x2ac] ;  /* 0x0002ac0001207983 */ /* 0x000f620000300800 */
[C---:B------:R-:W-:Y:S02]  /*212d0*/  ISETP.LT.OR P5, PT, R0.reuse, 0x9, !P0 ;  /* 0x000000090000780c */ /* 0x040fe400047a1670 */
[C---:B------:R-:W-:Y:S02]  /*212e0*/  ISETP.LT.OR P3, PT, R0.reuse, 0x11, !P1 ;  /* 0x000000110000780c */ /* 0x040fe40004f61670 */
[C---:B------:R-:W-:Y:S02]  /*212f0*/  ISETP.LT.OR P2, PT, R0.reuse, 0x12, !P1 ;  /* 0x000000120000780c */ /* 0x040fe40004f41670 */
[----:B------:R-:W-:-:S07]  /*21300*/  ISETP.LT.OR P6, PT, R0, 0x12, !P0 ;  /* 0x000000120000780c */ /* 0x000fce00047c1670 */
[----:B------:R-:W-:Y:S01]  /*21310*/  @!P5 STG.E.U8 desc[UR14][R28.64+0x8], R13 ;  /* 0x0000080d1c00d986 */ /* 0x000fe2000c10110e */
[----:B------:R-:W-:-:S03]  /*21320*/  ISETP.LT.OR P5, PT, R0, 0x11, !P0 ;  /* 0x000000110000780c */ /* 0x000fc600047a1670 */
[----:B------:R0:W-:Y:S01]  /*21330*/  @!P3 STG.E.U8 desc[UR14][R30.64+0x10], R7 ;  /* 0x000010071e00b986 */ /* 0x0001e2000c10110e */
[----:B------:R-:W-:-:S03]  /*21340*/  ISETP.LT.OR P3, PT, R0, 0x19, !P1 ;  /* 0x000000190000780c */ /* 0x000fc60004f61670 */
[----:B------:R1:W-:Y:S01]  /*21350*/  @!P2 STG.E.U8 desc[UR14][R30.64+0x11], R9 ;  /* 0x000011091e00a986 */ /* 0x0003e2000c10110e */
[----:B------:R-:W-:Y:S02]  /*21360*/  ISETP.LT.OR P2, PT, R0, 0x1a, !P1 ;  /* 0x0000001a0000780c */ /* 0x000fe40004f41670 */
[----:B0-----:R-:W-:Y:S02]  /*21370*/  F2FP.SATFINITE.E5M2.F32.PACK_AB_MERGE_C R7, RZ, R2, RZ ;  /* 0x00000002ff07723e */ /* 0x001fe400048060ff */
[----:B-1----:R-:W-:Y:S01]  /*21380*/  F2FP.SATFINITE.E5M2.F32.PACK_AB_MERGE_C R9, RZ, R3, RZ ;  /* 0x00000003ff09723e */ /* 0x002fe200048060ff */
[----:B------:R-:W-:Y:S02]  /*21390*/  FMUL R2, R41, UR20 ;  /* 0x0000001429027c20 */ /* 0x000fe40008400000 */
[----:B------:R-:W5:Y:S01]  /*213a0*/  LDL.LU R41, [R1+0x2b0] ;  /* 0x0002b00001297983 */ /* 0x000f620000300800 */
[----:B------:R-:W-:-:S03]  /*213b0*/  F2FP.SATFINITE.E5M2.F32.PACK_AB_MERGE_C R13, RZ, R4, RZ ;  /* 0x00000004ff0d723e */ /* 0x000fc600048060ff */
[----:B------:R0:W-:Y:S01]  /*213c0*/  @!P6 STG.E.U8 desc[UR14][R28.64+0x11], R7 ;  /* 0x000011071c00e986 */ /* 0x0001e2000c10110e */
[----:B------:R-:W-:-:S03]  /*213d0*/  FMUL R3, R39, UR20 ;  /* 0x0000001427037c20 */ /* 0x000fc60008400000 */
[----:B------:R-:W5:Y:S01]  /*213e0*/  LDL.LU R39, [R1+0x2b4] ;  /* 0x0002b40001277983 */ /* 0x000f620000300800 */
[----:B------:R-:W-:Y:S02]  /*213f0*/  ISETP.LT.OR P6, PT, R0, 0x1a, !P0 ;  /* 0x0000001a0000780c */ /* 0x000fe400047c1670 */
[----:B0-----:R-:W-:Y:S01]  /*21400*/  F2FP.SATFINITE.E5M2.F32.PACK_AB_MERGE_C R7, RZ, R2, RZ ;  /* 0x00000002ff07723e */ /* 0x001fe200048060ff */
[----:B------:R-:W-:Y:S04]  /*21410*/  @!P5 STG.E.U8 desc[UR14][R28.64+0x10], R11 ;  /* 0x0000100b1c00d986 */ /* 0x000fe8000c10110e */
[----:B------:R0:W-:Y:S04]  /*21420*/  @!P3 STG.E.U8 desc[UR14][R30.64+0x18], R9 ;  /* 0x000018091e00b986 */ /* 0x0001e8000c10110e */
[----:B------:R1:W-:Y:S01]  /*21430*/  @!P2 STG.E.U8 desc[UR14][R30.64+0x19], R13 ;  /* 0x0000190d1e00a986 */ /* 0x0003e2000c10110e */
[----:B0-----:R-:W-:-:S03]  /*21440*/  F2FP.SATFINITE.E5M2.F32.PACK_AB_MERGE_C R9, RZ, R3, RZ ;  /* 0x00000003ff09723e */ /* 0x001fc600048060ff */
[----:B------:R0:W-:Y:S01]  /*21450*/  @!P6 STG.E.U8 desc[UR14][R28.64+0x19], R7 ;  /* 0x000019071c00e986 */ /* 0x0001e2000c10110e */
[----:B----4-:R-:W-:-:S03]  /*21460*/  FMUL R4, R38, UR20 ;  /* 0x0000001426047c20 */ /* 0x010fc60008400000 */
[----:B------:R-:W4:Y:S02]  /*21470*/  LDL.LU R38, [R1+0x2b8] ;  /* 0x0002b80001267983 */ /* 0x000f240000300800 */
[----:B------:R-:W-:Y:S01]  /*21480*/  F2FP.SATFINITE.E5M2.F32.PACK_AB_MERGE_C R11, RZ, R4, RZ ;  /* 0x00000004ff0b723e */ /* 0x000fe200048060ff */
[----:B------:R-:W-:Y:S02]  /*21490*/  FMUL R2, R37, UR20 ;  /* 0x0000001425027c20 */ /* 0x000fe40008400000 */
[----:B------:R-:W4:Y:S03]  /*214a0*/  LDL.LU R37, [R1+0x2bc] ;  /* 0x0002bc0001257983 */ /* 0x000f260000300800 */
[----:B-1----:R-:W-:Y:S01]  /*214b0*/  F2FP.SATFINITE.E5M2.F32.PACK_AB_MERGE_C R13, RZ, R2, RZ ;  /* 0x00000002ff0d723e */ /* 0x002fe200048060ff */
[----:B--2---:R-:W-:Y:S02]  /*214c0*/  FMUL R3, R36, UR20 ;  /* 0x0000001424037c20 */ /* 0x004fe40008400000 */
[----:B------:R-:W2:Y:S01]  /*214d0*/  LDL.LU R36, [R1+0x2c0] ;  /* 0x0002c00001247983 */ /* 0x000ea20000300800 */
[----:B---3--:R-:W-:-:S03]  /*214e0*/  FMUL R2, R35, UR20 ;  /* 0x0000001423027c20 */ /* 0x008fc60008400000 */
[----:B------:R-:W3:Y:S02]  /*214f0*/  LDL.LU R35, [R1+0x2c4] ;  /* 0x0002c40001237983 */ /* 0x000ee40000300800 */
[----:B0-----:R-:W-:Y:S01]  /*21500*/  F2FP.SATFINITE.E5M2.F32.PACK_AB_MERGE_C R7, RZ, R2, RZ ;  /* 0x00000002ff07723e */ /* 0x001fe200048060ff */
[----:B-----5:R-:W-:Y:S02]  /*21510*/  FMUL R4, R33, UR20 ;  /* 0x0000001421047c20 */ /* 0x020fe40008400000 */
[----:B------:R-:W5:Y:S01]  /*21520*/  LDL.LU R33, [R1+0x2c8] ;  /* 0x0002c80001217983 */ /* 0x000f620000300800 */
[----:B------:R-:W-:-:S03]  /*21530*/  FMUL R2, R32, UR20 ;  /* 0x0000001420027c20 */ /* 0x000fc60008400000 */
[----:B------:R-:W5:Y:S01]  /*21540*/  LDL.LU R32, [R1+0x2cc] ;  /* 0x0002cc0001207983 */ /* 0x000f620000300800 */
[C---:B------:R-:W-:Y:S02]  /*21550*/  ISETP.LT.OR P5, PT, R0.reuse, 0x19, !P0 ;  /* 0x000000190000780c */ /* 0x040fe400047a1670 */
[C---:B------:R-:W-:Y:S02]  /*21560*/  ISETP.LT.OR P3, PT, R0.reuse, 0x21, !P1 ;  /* 0x000000210000780c */ /* 0x040fe40004f61670 */
[C---:B------:R-:W-:Y:S02]  /*21570*/  ISETP.LT.OR P2, PT, R0.reuse, 0x22, !P1 ;  /* 0x000000220000780c */ /* 0x040fe40004f41670 */
[----:B------:R-:W-:Y:S02]  /*21580*/  F2FP.SATFINITE.E5M2.F32.PACK_AB_MERGE_C R5, RZ, R5, RZ ;  /* 0x00000005ff05723e */ /* 0x000fe400048060ff */
[----:B------:R-:W-:-:S05]  /*21590*/  ISETP.LT.OR P6, PT, R0, 0x22, !P0 ;  /* 0x000000220000780c */ /* 0x000fca00047c1670 */
[----:B------:R0:W-:Y:S01]  /*215a0*/  @!P5 STG.E.U8 desc[UR14][R28.64+0x18], R5 ;  /* 0x000018051c00d986 */ /* 0x0001e2000c10110e */
[----:B------:R-:W-:-:S03]  /*215b0*/  ISETP.LT.OR P5, PT, R0, 0x21, !P0 ;  /* 0x000000210000780c */ /* 0x000fc600047a1670 */
[----:B------:R-:W-:Y:S01]  /*215c0*/  @!P3 STG.E.U8 desc[UR14][R30.64+0x20], R9 ;  /* 0x000020091e00b986 */ /* 0x000fe2000c10110e */
        /* <DEDUP_REMOVED lines=8> */
[----:B------:R-:W-:Y:S01]  /*21650*/  @!P6 STG.E.U8 desc[UR14][R28.64+0x21], R5 ;  /* 0x000021051c00e986 */ /* 0x000fe2000c10110e */
[----:B------:R-:W-:-:S03]  /*21660*/  FMUL R3, R39, UR20 ;  /* 0x0000001427037c20 */ /* 0x000fc60008400000 */
[----:B------:R-:W5:Y:S01]  /*21670*/  LDL.LU R39, [R1+0x2d4] ;  /* 0x0002d40001277983 */ /* 0x000f620000300800 */
[----:B------:R-:W-:-:S03]  /*21680*/  ISETP.LT.OR P6, PT, R0, 0x2a, !P0 ;  /* 0x0000002a0000780c */ /* 0x000fc600047c1670 */
[----:B------:R-:W-:Y:S04]  /*21690*/  @!P5 STG.E.U8 desc[UR14][R28.64+0x20], R13 ;  /* 0x0000200d1c00d986 */ /* 0x000fe8000c10110e */
[----:B------:R0:W-:Y:S04]  /*216a0*/  @!P3 STG.E.U8 desc[UR14][R30.64+0x28], R7 ;  /* 0x000028071e00b986 */ /* 0x0001e8000c10110e */
[----:B------:R1:W-:Y:S01]  /*216b0*/  @!P2 STG.E.U8 desc[UR14][R30.64+0x29], R9 ;  /* 0x000029091e00a986 */ /* 0x0003e2000c10110e */
[----:B0-----:R-:W-:Y:S02]  /*216c0*/  F2FP.SATFINITE.E5M2.F32.PACK_AB_MERGE_C R7, RZ, R2, RZ ;  /* 0x00000002ff07723e */ /* 0x001fe400048060ff */
[----:B-1----:R-:W-:-:S03]  /*216d0*/  F2FP.SATFINITE.E5M2.F32.PACK_AB_MERGE_C R9, RZ, R3, RZ ;  /* 0x00000003ff09723e */ /* 0x002fc600048060ff */
[----:B------:R0:W-:Y:S01]  /*216e0*/  @!P6 STG.E.U8 desc[UR14][R28.64+0x29], R7 ;  /* 0x000029071c00e986 */ /* 0x0001e2000c10110e */
[----:B----4-:R-:W-:-:S03]  /*216f0*/  FMUL R4, R38, UR20 ;  /* 0x0000001426047c20 */ /* 0x010fc60008400000 */
[----:B------:R-:W4:Y:S02]  /*21700*/  LDL.LU R38, [R1+0x2d8] ;  /* 0x0002d80001267983 */ /* 0x000f240000300800 */
[----:B------:R-:W-:Y:S01]  /*21710*/  F2FP.SATFINITE.E5M2.F32.PACK_AB_MERGE_C R13, RZ, R4, RZ ;  /* 0x00000004ff0d723e */ /* 0x000fe200048060ff */
        /* <DEDUP_REMOVED lines=21> */
[----:B------:R-:W-:Y:S02]  /*21870*/  F2FP.SATFINITE.E5M2.F32.PACK_AB_MERGE_C R5, RZ, R5, RZ ;  /* 0x00000005ff05723e */ /* 0x000fe400048060ff */
        /* <DEDUP_REMOVED lines=204> */
[----:B------:R-:W-:Y:S01]  /*22540*/  F2FP.SATFINITE.E5M2.F32.PACK_AB_MERGE_C R9, RZ, R4, RZ ;  /* 0x00000004ff09723e */ /* 0x000fe200048060ff */
[----:B------:R-:W-:-:S02]  /*22550*/  FMUL R3, R39, UR20 ;  /* 0x0000001427037c20 */ /* 0x000fc40008400000 */
[----:B------:R-:W5:Y:S04]  /*22560*/  LDL.LU R39, [R1+0x394] ;  /* 0x0003940001277983 */ /* 0x000f680000300800 */
[----:B------:R-:W-:Y:S04]  /*22570*/  @!P6 STG.E.U8 desc[UR14][R28.64+0x81], R5 ;  /* 0x000081051c00e986 */ /* 0x000fe8000c10110e */
[----:B------:R-:W-:Y:S04]  /*22580*/  @!P5 STG.E.U8 desc[UR14][R28.64+0x80], R13 ;  /* 0x0000800d1c00d986 */ /* 0x000fe8000c10110e */
[----:B------:R0:W-:Y:S04]  /*22590*/  @!P3 STG.E.U8 desc[UR14][R30.64+0x88], R7 ;  /* 0x000088071e00b986 */ /* 0x0001e8000c10110e */
[----:B------:R1:W-:Y:S01]  /*225a0*/  @!P2 STG.E.U8 desc[UR14][R30.64+0x89], R9 ;  /* 0x000089091e00a986 */ /* 0x0003e2000c10110e */
[----:B0-----:R-:W-:-:S02]  /*225b0*/  F2FP.SATFINITE.E5M2.F32.PACK_AB_MERGE_C R7, RZ, R2, RZ ;  /* 0x00000002ff07723e */ /* 0x001fc400048060ff */
[----:B-1----:R-:W-:Y:S01]  /*225c0*/  F2FP.SATFINITE.E5M2.F32.PACK_AB_MERGE_C R9, RZ, R3, RZ ;  /* 0x00000003ff09723e */ /* 0x002fe200048060ff */
[----:B----4-:R-:W-:Y:S02]  /*225d0*/  FMUL R4, R38, UR20 ;  /* 0x0000001426047c20 */ /* 0x010fe40008400000 */
[----:B------:R-:W4:Y:S03]  /*225e0*/  LDL.LU R38, [R1+0x398] ;  /* 0x0003980001267983 */ /* 0x000f260000300800 */
[----:B------:R-:W-:Y:S01]  /*225f0*/  F2FP.SATFINITE.E5M2.F32.PACK_AB_MERGE_C R13, RZ, R4, RZ ;  /* 0x00000004ff0d723e */ /* 0x000fe200048060ff */
[----:B------:R-:W-:Y:S02]  /*22600*/  FMUL R5, R37, UR20 ;  /* 0x0000001425057c20 */ /* 0x000fe40008400000 */
[----:B------:R-:W4:Y:S01]  /*22610*/  LDL.LU R37, [R1+0x39c] ;  /* 0x00039c0001257983 */ /* 0x000f220000300800 */
[----:B--2---:R-:W-:-:S03]  /*22620*/  FMUL R2, R36, UR20 ;  /* 0x0000001424027c20 */ /* 0x004fc60008400000 */
[----:B------:R-:W2:Y:S01]  /*22630*/  LDL.LU R36, [R1+0x3a0] ;  /* 0x0003a00001247983 */ /* 0x000ea20000300800 */
[----:B---3--:R-:W-:-:S03]  /*22640*/  FMUL R3, R35, UR20 ;  /* 0x0000001423037c20 */ /* 0x008fc60008400000 */
[----:B------:R-:W3:Y:S01]  /*22650*/  LDL.LU R35, [R1+0x3a4] ;  /* 0x0003a40001237983 */ /* 0x000ee20000300800 */
[----:B------:R-:W-:Y:S01]  /*22660*/  F2FP.SATFINITE.E5M2.F32.PACK_AB_MERGE_C R15, RZ, R5, RZ ;  /* 0x00000005ff0f723e */ /* 0x000fe200048060ff */
        /* <DEDUP_REMOVED lines=10> */
[----:B------:R-:W-:Y:S01]  /*22710*/  @!P5 STG.E.U8 desc[UR14][R28.64+0x88], R11 ;  /* 0x0000880b1c00d986 */ /* 0x000fe2000c10110e */
[----:B------:R-:W-:-:S03]  /*22720*/  ISETP.LT.OR P5, PT, R0, 0x91, !P0 ;  /* 0x000000910000780c */ /* 0x000fc600047a1670 */
[----:B------:R1:W-:Y:S01]  /*22730*/  @!P3 STG.E.U8 desc[UR14][R30.64+0x90], R9 ;  /* 0x000090091e00b986 */ /* 0x0003e2000c10110e */
[C---:B------:R-:W-:Y:S02]  /*22740*/  ISETP.LT.OR P3, PT, R0.reuse, 0x99, !P1 ;  /* 0x000000990000780c */ /* 0x040fe40004f61670 */
[----:B0-----:R-:W-:Y:S01]  /*22750*/  F2FP.SATFINITE.E5M2.F32.PACK_AB_MERGE_C R7, RZ, R2, RZ ;  /* 0x00000002ff07723e */ /* 0x001fe200048060ff */
[----:B------:R-:W-:Y:S01]  /*22760*/  @!P2 STG.E.U8 desc[UR14][R30.64+0x91], R13 ;  /* 0x0000910d1e00a986 */ /* 0x000fe2000c10110e */
[----:B------:R-:W-:Y:S02]  /*22770*/  ISETP.LT.OR P2, PT, R0, 0x9a, !P1 ;  /* 0x0000009a0000780c */ /* 0x000fe40004f41670 */
        /* <DEDUP_REMOVED lines=86> */
[----:B------:R-:W-:Y:S01]  /*22ce0*/  FMUL R2, R39, UR20 ;  /* 0x0000001427027c20 */ /* 0x000fe20008400000 */
[----:B------:R-:W-:Y:S02]  /*22cf0*/  ISETP.LT.OR P6, PT, R0, 0xba, !P0 ;  /* 0x000000ba0000780c */ /* 0x000fe400047c1670 */
[----:B------:R-:W5:Y:S02]  /*22d00*/  LDL.LU R39, [R1+0x3f4] ;  /* 0x0003f40001277983 */ /* 0x000f640000300800 */
[----:B0-----:R-:W-:Y:S02]  /*22d10*/  F2FP.SATFINITE.E5M2.F32.PACK_AB_MERGE_C R7, RZ, R2, RZ ;  /* 0x00000002ff07723e */ /* 0x001fe400048060ff */
        /* <DEDUP_REMOVED lines=28> */
[C---:B------:R-:W-:Y:S02]  /*22ee0*/  ISETP.LT.OR P2, PT, R0.reuse, 0xca, !P1 ;  /* 0x000000ca0000780c */ /* 0x040fe40004f41670 */
[----:B0-----:R-:W-:Y:S02]  /*22ef0*/  F2FP.SATFINITE.E5M2.F32.PACK_AB_MERGE_C R7, RZ, R2, RZ ;  /* 0x00000002ff07723e */ /* 0x001fe400048060ff */
[----:B-1----:R-:W-:Y:S01]  /*22f00*/  F2FP.SATFINITE.E5M2.F32.PACK_AB_MERGE_C R9, RZ, R3, RZ ;  /* 0x00000003ff09723e */ /* 0x002fe200048060ff */
[----:B------:R-:W-:Y:S02]  /*22f10*/  FMUL R2, R41, UR20 ;  /* 0x0000001429027c20 */ /* 0x000fe40008400000 */
[----:B------:R0:W-:Y:S01]  /*22f20*/  @!P6 STG.E.U8 desc[UR14][R28.64+0xc1], R7 ;  /* 0x0000c1071c00e986 */ /* 0x0001e2000c10110e */
[----:B------:R-:W-:-:S03]  /*22f30*/  ISETP.LT.OR P6, PT, R0, 0xca, !P0 ;  /* 0x000000ca0000780c */ /* 0x000fc600047c1670 */
[----:B------:R-:W5:Y:S01]  /*22f40*/  LDL.LU R41, [R1+0x410] ;  /* 0x0004100001297983 */ /* 0x000f620000300800 */
[----:B------:R-:W-:Y:S01]  /*22f50*/  F2FP.SATFINITE.E5M2.F32.PACK_AB_MERGE_C R13, RZ, R4, RZ ;  /* 0x00000004ff0d723e */ /* 0x000fe200048060ff */
[----:B------:R-:W-:Y:S02]  /*22f60*/  FMUL R3, R39, UR20 ;  /* 0x0000001427037c20 */ /* 0x000fe40008400000 */
[----:B------:R-:W5:Y:S01]  /*22f70*/  LDL.LU R39, [R1+0x414] ;  /* 0x0004140001277983 */ /* 0x000f620000300800 */
[----:B0-----:R-:W-:-:S03]  /*22f80*/  F2FP.SATFINITE.E5M2.F32.PACK_AB_MERGE_C R7, RZ, R2, RZ ;  /* 0x00000002ff07723e */ /* 0x001fc600048060ff */
        /* <DEDUP_REMOVED lines=21> */
[C---:B------:R-:W-:Y:S01]  /*230e0*/  ISETP.LT.OR P3, PT, R0.reuse, 0xd1, !P1 ;  /* 0x000000d10000780c */ /* 0x040fe20004f61670 */
[----:B------:R-:W5:Y:S01]  /*230f0*/  LDL.LU R42, [R1+0x430] ;  /* 0x00043000012a7983 */ /* 0x000f620000300800 */
[C---:B------:R-:W-:Y:S02]  /*23100*/  ISETP.LT.OR P2, PT, R0.reuse, 0xd2, !P1 ;  /* 0x000000d20000780c */ /* 0x040fe40004f41670 */
[----:B------:R-:W-:Y:S02]  /*23110*/  ISETP.LT.OR P6, PT, R0, 0xd2, !P0 ;  /* 0x000000d20000780c */ /* 0x000fe400047c1670 */
[----:B------:R-:W-:-:S05]  /*23120*/  F2FP.SATFINITE.E5M2.F32.PACK_AB_MERGE_C R5, RZ, R5, RZ ;  /* 0x00000005ff05723e */ /* 0x000fca00048060ff */
[----:B------:R0:W-:Y:S01]  /*23130*/  @!P5 STG.E.U8 desc[UR14][R28.64+0xc8], R5 ;  /* 0x0000c8051c00d986 */ /* 0x0001e2000c10110e */
[----:B------:R-:W-:-:S03]  /*23140*/  ISETP.LT.OR P5, PT, R0, 0xd1, !P0 ;  /* 0x000000d10000780c */ /* 0x000fc600047a1670 */
[----:B------:R-:W-:Y:S01]  /*23150*/  @!P3 STG.E.U8 desc[UR14][R30.64+0xd0], R9 ;  /* 0x0000d0091e00b986 */ /* 0x000fe2000c10110e */
[----:B------:R-:W-:-:S03]  /*23160*/  ISETP.LT.OR P3, PT, R0, 0xd9, !P1 ;  /* 0x000000d90000780c */ /* 0x000fc60004f61670 */
[----:B------:R1:W-:Y:S01]  /*23170*/  @!P2 STG.E.U8 desc[UR14][R30.64+0xd1], R11 ;  /* 0x0000d10b1e00a986 */ /* 0x0003e2000c10110e */
[----:B0-----:R-:W-:Y:S02]  /*23180*/  F2FP.SATFINITE.E5M2.F32.PACK_AB_MERGE_C R5, RZ, R3, RZ ;  /* 0x00000003ff05723e */ /* 0x001fe400048060ff */
[----:B------:R-:W-:-:S03]  /*23190*/  ISETP.LT.OR P2, PT, R0, 0xda, !P1 ;  /* 0x000000da0000780c */ /* 0x000fc60004f41670 */
[----:B------:R-:W-:Y:S01]  /*231a0*/  @!P6 STG.E.U8 desc[UR14][R28.64+0xd1], R5 ;  /* 0x0000d1051c00e986 */ /* 0x000fe2000c10110e */
[----:B-1----:R-:W-:Y:S02]  /*231b0*/  F2FP.SATFINITE.E5M2.F32.PACK_AB_MERGE_C R11, RZ, R2, RZ ;  /* 0x00000002ff0b723e */ /* 0x002fe400048060ff */
[----:B------:R-:W-:Y:S01]  /*231c0*/  ISETP.LT.OR P6, PT, R0, 0xda, !P0 ;  /* 0x000000da0000780c */ /* 0x000fe200047c1670 */
[----:B------:R-:W-:Y:S02]  /*231d0*/  FMUL R2, R41, UR20 ;  /* 0x0000001429027c20 */ /* 0x000fe40008400000 */
[----:B------:R-:W5:Y:S01]  /*231e0*/  LDL.LU R41, [R1+0x434] ;  /* 0x0004340001297983 */ /* 0x000f620000300800 */
[----:B------:R-:W-:-:S03]  /*231f0*/  FMUL R3, R39, UR20 ;  /* 0x0000001427037c20 */ /* 0x000fc60008400000 */
[----:B------:R-:W5:Y:S01]  /*23200*/  LDL.LU R39, [R1+0x438] ;  /* 0x0004380001277983 */ /* 0x000f620000300800 */
[----:B------:R-:W-:-:S03]  /*23210*/  F2FP.SATFINITE.E5M2.F32.PACK_AB_MERGE_C R9, RZ, R4, RZ ;  /* 0x00000004ff09723e */ /* 0x000fc600048060ff */
        /* <DEDUP_REMOVED lines=12> */
[----:B------:R-:W2:Y:S02]  /*232e0*/  LDL.LU R36, [R1+0x444] ;  /* 0x0004440001247983 */ /* 0x000ea40000300800 */
[----:B0-----:R-:W-:Y:S01]  /*232f0*/  F2FP.SATFINITE.E5M2.F32.PACK_AB_MERGE_C R7, RZ, R2, RZ ;  /* 0x00000002ff07723e */ /* 0x001fe200048060ff */
[----:B---3--:R-:W-:Y:S02]  /*23300*/  FMUL R3, R35, UR20 ;  /* 0x0000001423037c20 */ /* 0x008fe40008400000 */
[----:B------:R-:W3:Y:S01]  /*23310*/  LDL.LU R35, [R1+0x448] ;  /* 0x0004480001237983 */ /* 0x000ee20000300800 */
[----:B-----5:R-:W-:-:S03]  /*23320*/  FMUL R4, R33, UR20 ;  /* 0x0000001421047c20 */ /* 0x020fc60008400000 */
        /* <DEDUP_REMOVED lines=13> */
[----:B------:R-:W-:Y:S02]  /*23400*/  F2FP.SATFINITE.E5M2.F32.PACK_AB_MERGE_C R5, RZ, R5, RZ ;  /* 0x00000005ff05723e */ /* 0x000fe400048060ff */
[----:B0-----:R-:W-:Y:S01]  /*23410*/  F2FP.SATFINITE.E5M2.F32.PACK_AB_MERGE_C R11, RZ, R4, RZ ;  /* 0x00000004ff0b723e */ /* 0x001fe200048060ff */
[----:B------:R0:W-:Y:S01]  /*23420*/  @!P6 STG.E.U8 desc[UR14][R28.64+0xe1], R7 ;  /* 0x0000e1071c00e986 */ /* 0x0001e2000c10110e */
[C---:B------:R-:W-:Y:S02]  /*23430*/  ISETP.LT.OR P6, PT, R0.reuse, 0xea, !P0 ;  /* 0x000000ea0000780c */ /* 0x040fe400047c1670 */
[----:B-1----:R-:W-:Y:S01]  /*23440*/  F2FP.SATFINITE.E5M2.F32.PACK_AB_MERGE_C R9, RZ, R3, RZ ;  /* 0x00000003ff09723e */ /* 0x002fe200048060ff */
[----:B------:R1:W-:Y:S01]  /*23450*/  @!P5 STG.E.U8 desc[UR14][R28.64+0xe0], R5 ;  /* 0x0000e0051c00d986 */ /* 0x0003e2000c10110e */
[----:B------:R-:W-:-:S03]  /*23460*/  ISETP.LT.OR P5, PT, R0, 0xe9, !P0 ;  /* 0x000000e90000780c */ /* 0x000fc600047a1670 */
[----:B------:R-:W-:Y:S01]  /*23470*/  @!P2 STG.E.U8 desc[UR14][R30.64+0xe9], R11 ;  /* 0x0000e90b1e00a986 */ /* 0x000fe2000c10110e */
[----:B------:R-:W-:Y:S01]  /*23480*/  ISETP.LT.OR P2, PT, R0, 0xf2, !P1 ;  /* 0x000000f20000780c */ /* 0x000fe20004f41670 */
[----:B------:R-:W-:Y:S02]  /*23490*/  FMUL R3, R42, UR20 ;  /* 0x000000142a037c20 */ /* 0x000fe40008400000 */
[----:B------:R4:W-:Y:S01]  /*234a0*/  @!P3 STG.E.U8 desc[UR14][R30.64+0xe8], R9 ;  /* 0x0000e8091e00b986 */ /* 0x0009e2000c10110e */
[----:B------:R-:W-:Y:S01]  /*234b0*/  ISETP.LT.OR P3, PT, R0, 0xf1, !P1 ;  /* 0x000000f10000780c */ /* 0x000fe20004f61670 */
[----:B------:R-:W-:Y:S01]  /*234c0*/  FMUL R4, R39, UR20 ;  /* 0x0000001427047c20 */ /* 0x000fe20008400000 */
[----:B------:R-:W-:Y:S01]  /*234d0*/  F2FP.SATFINITE.E5M2.F32.PACK_AB_MERGE_C R13, RZ, R2, RZ ;  /* 0x00000002ff0d723e */ /* 0x000fe200048060ff */
[----:B------:R-:W-:Y:S01]  /*234e0*/  FMUL R2, R41, UR20 ;  /* 0x0000001429027c20 */ /* 0x000fe20008400000 */
[----:B------:R-:W-:Y:S02]  /*234f0*/  F2FP.SATFINITE.E5M2.F32.PACK_AB_MERGE_C R3, RZ, R3, RZ ;  /* 0x00000003ff03723e */ /* 0x000fe400048060ff */
[----:B0-----:R-:W-:-:S02]  /*23500*/  F2FP.SATFINITE.E5M2.F32.PACK_AB_MERGE_C R7, RZ, R4, RZ ;  /* 0x00000004ff07723e */ /* 0x001fc400048060ff */
[----:B-1----:R-:W-:Y:S01]  /*23510*/  F2FP.SATFINITE.E5M2.F32.PACK_AB_MERGE_C R5, RZ, R2, RZ ;  /* 0x00000002ff05723e */ /* 0x002fe200048060ff */
[----:B------:R-:W-:Y:S01]  /*23520*/  @!P5 STG.E.U8 desc[UR14][R28.64+0xe8], R13 ;  /* 0x0000e80d1c00d986 */ /* 0x000fe2000c10110e */
[----:B------:R-:W-:-:S03]  /*23530*/  ISETP.LT.OR P5, PT, R0, 0xf1, !P0 ;  /* 0x000000f10000780c */ /* 0x000fc600047a1670 */
[----:B------:R-:W-:Y:S01]  /*23540*/  @!P6 STG.E.U8 desc[UR14][R28.64+0xe9], R3 ;  /* 0x0000e9031c00e986 */ /* 0x000fe2000c10110e */
[----:B------:R-:W-:-:S03]  /*23550*/  ISETP.LT.OR P6, PT, R0, 0xf2, !P0 ;  /* 0x000000f20000780c */ /* 0x000fc600047c1670 */
[----:B------:R0:W-:Y:S01]  /*23560*/  @!P2 STG.E.U8 desc[UR14][R30.64+0xf1], R7 ;  /* 0x0000f1071e00a986 */ /* 0x0001e2000c10110e */
[C---:B------:R-:W-:Y:S02]  /*23570*/  ISETP.LT.OR P2, PT, R0.reuse, 0xf9, !P1 ;  /* 0x000000f90000780c */ /* 0x040fe40004f41670 */
[C---:B------:R-:W-:Y:S01]  /*23580*/  ISETP.LT.OR P1, PT, R0.reuse, 0xfa, !P1 ;  /* 0x000000fa0000780c */ /* 0x040fe20004f21670 */
[----:B------:R1:W-:Y:S01]  /*23590*/  @!P3 STG.E.U8 desc[UR14][R30.64+0xf0], R5 ;  /* 0x0000f0051e00b986 */ /* 0x0003e2000c10110e */
[C---:B------:R-:W-:Y:S02]  /*235a0*/  ISETP.LT.OR P3, PT, R0.reuse, 0xf9, !P0 ;  /* 0x000000f90000780c */ /* 0x040fe40004761670 */
[----:B------:R-:W-:Y:S01]  /*235b0*/  ISETP.LT.OR P0, PT, R0, 0xfa, !P0 ;  /* 0x000000fa0000780c */ /* 0x000fe20004701670 */
[----:B----4-:R-:W-:-:S05]  /*235c0*/  FMUL R2, R38, UR20 ;  /* 0x0000001426027c20 */ /* 0x010fca0008400000 */
[----:B------:R-:W-:-:S05]  /*235d0*/  F2FP.SATFINITE.E5M2.F32.PACK_AB_MERGE_C R9, RZ, R2, RZ ;  /* 0x00000002ff09723e */ /* 0x000fca00048060ff */
[----:B------:R4:W-:Y:S01]  /*235e0*/  @!P5 STG.E.U8 desc[UR14][R28.64+0xf0], R9 ;  /* 0x0000f0091c00d986 */ /* 0x0009e2000c10110e */
[----:B------:R-:W-:Y:S01]  /*235f0*/  FMUL R0, R37, UR20 ;  /* 0x0000001425007c20 */ /* 0x000fe20008400000 */
[----:B--2---:R-:W-:-:S04]  /*23600*/  FMUL R2, R36, UR20 ;  /* 0x0000001424027c20 */ /* 0x004fc80008400000 */
[----:B0-----:R-:W-:Y:S01]  /*23610*/  F2FP.SATFINITE.E5M2.F32.PACK_AB_MERGE_C R7, RZ, R0, RZ ;  /* 0x00000000ff07723e */ /* 0x001fe200048060ff */
[----:B---3--:R-:W-:Y:S01]  /*23620*/  FMUL R3, R35, UR20 ;  /* 0x0000001423037c20 */ /* 0x008fe20008400000 */
[----:B------:R-:W-:-:S04]  /*23630*/  F2FP.SATFINITE.E5M2.F32.PACK_AB_MERGE_C R11, RZ, R2, RZ ;  /* 0x00000002ff0b723e */ /* 0x000fc800048060ff */
[----:B------:R-:W-:Y:S01]  /*23640*/  F2FP.SATFINITE.E5M2.F32.PACK_AB_MERGE_C R3, RZ, R3, RZ ;  /* 0x00000003ff03723e */ /* 0x000fe200048060ff */
[----:B------:R4:W-:Y:S04]  /*23650*/  @!P6 STG.E.U8 desc[UR14][R28.64+0xf1], R7 ;  /* 0x0000f1071c00e986 */ /* 0x0009e8000c10110e */
[----:B------:R4:W-:Y:S04]  /*23660*/  @!P2 STG.E.U8 desc[UR14][R30.64+0xf8], R11 ;  /* 0x0000f80b1e00a986 */ /* 0x0009e8000c10110e */
[----:B------:R4:W-:Y:S01]  /*23670*/  @!P1 STG.E.U8 desc[UR14][R30.64+0xf9], R3 ;  /* 0x0000f9031e009986 */ /* 0x0009e2000c10110e */
[----:B-----5:R-:W-:Y:S01]  /*23680*/  FMUL R4, R33, UR20 ;  /* 0x0000001421047c20 */ /* 0x020fe20008400000 */
[----:B-1----:R-:W-:-:S04]  /*23690*/  FMUL R5, R32, UR20 ;  /* 0x0000001420057c20 */ /* 0x002fc80008400000 */
[----:B------:R-:W-:Y:S02]  /*236a0*/  F2FP.SATFINITE.E5M2.F32.PACK_AB_MERGE_C R13, RZ, R4, RZ ;  /* 0x00000004ff0d723e */ /* 0x000fe400048060ff */
[----:B------:R-:W-:-:S03]  /*236b0*/  F2FP.SATFINITE.E5M2.F32.PACK_AB_MERGE_C R5, RZ, R5, RZ ;  /* 0x00000005ff05723e */ /* 0x000fc600048060ff */
[----:B------:R4:W-:Y:S04]  /*236c0*/  @!P3 STG.E.U8 desc[UR14][R28.64+0xf8], R13 ;  /* 0x0000f80d1c00b986 */ /* 0x0009e8000c10110e */
[----:B------:R4:W-:Y:S02]  /*236d0*/  @!P0 STG.E.U8 desc[UR14][R28.64+0xf9], R5 ;  /* 0x0000f9051c008986 */ /* 0x0009e4000c10110e */
.L_x_551:
[----:B------:R-:W-:Y:S05]  /*236e0*/  BSYNC B0 ;  /* 0x0000000000007941 */ /* 0x000fea0003800000 */
.L_x_37:
[----:B--2-4-:R-:W2:Y:S04]  /*236f0*/  LDL.LU R3, [R1+0x45c] ;  /* 0x00045c0001037983 */ /* 0x014ea80000300800 */
[----:B------:R-:W2:Y:S01]  /*23700*/  LDL.LU R2, [R1+0x460] ;  /* 0x0004600001027983 */ /* 0x000ea20000300800 */
[----:B------:R-:W-:Y:S01]  /*23710*/  ULDC UR6, c[0x0][0xc] ;  /* 0x0000030000067ab9 */ /* 0x000fe20000000800 */
[----:B------:R-:W-:Y:S01]  /*23720*/  ULDC UR7, c[0x0][0x10] ;  /* 0x0000040000077ab9 */ /* 0x000fe20000000800 */
[----:B---3--:R-:W2:Y:S01]  /*23730*/  LDC R5, c[0x0][0x14] ;  /* 0x00000500ff057b82 */ /* 0x008ea20000000800 */
[----:B------:R-:W-:Y:S01]  /*23740*/  UIMAD.WIDE.U32 UR6, UR6, UR7, URZ ;  /* 0x00000007060672a5 */ /* 0x000fe2000f8e003f */
[----:B-----5:R-:W-:Y:S01]  /*23750*/  PRMT R0, RZ, 0x7610, R0 ;  /* 0x00007610ff007816 */ /* 0x020fe20000000000 */
[----:B------:R-:W-:-:S04]  /*23760*/  UMOV UR10, 0xffffffff ;  /* 0xffffffff000a7882 */ /* 0x000fc80000000000 */
[----:B--2---:R-:W-:-:S04]  /*23770*/  IMAD.WIDE.U32 R2, R5, UR6, R2 ;  /* 0x0000000605027c25 */ /* 0x004fc8000f8e0002 */
[----:B------:R-:W-:Y:S01]  /*23780*/  IMAD R5, R5, UR7, RZ ;  /* 0x0000000705057c24 */ /* 0x000fe2000f8e02ff */
[----:B------:R-:W-:Y:S01]  /*23790*/  ULDC.64 UR6, c[0x0][0x650] ;  /* 0x0001940000067ab9 */ /* 0x000fe20000000a00 */
[----:B------:R-:W-:Y:S01]  /*237a0*/  IMAD.MOV.U32 R11, RZ, RZ, R2 ;  /* 0x000000ffff0b7224 */ /* 0x000fe200078e0002 */
[----:B------:R-:W-:Y:S01]  /*237b0*/  ISETP.GE.U32.AND P0, PT, R2, UR6, PT ;  /* 0x0000000602007c0c */ /* 0x000fe2000bf06070 */
[----:B------:R-:W-:Y:S02]  /*237c0*/  IMAD.IADD R13, R3, 0x1, R5 ;  /* 0x00000001030d7824 */ /* 0x000fe400078e0205 */
[----:B------:R-:W-:-:S03]  /*237d0*/  IMAD.MOV.U32 R2, RZ, RZ, -0x1 ;  /* 0xffffffffff027424 */ /* 0x000fc600078e00ff */
[----:B------:R2:W-:Y:S01]  /*237e0*/  STL [R1+0x45c], R13 ;  /* 0x00045c0d01007387 */ /* 0x0005e20000100800 */
[----:B------:R-:W-:-:S03]  /*237f0*/  ISETP.GE.U32.AND.EX P0, PT, R13, UR7, PT, P0 ;  /* 0x000000070d007c0c */ /* 0x000fc6000bf06100 */
[----:B------:R2:W-:Y:S04]  /*23800*/  STL [R1+0x460], R11 ;  /* 0x0004600b01007387 */ /* 0x0005e80000100800 */
[----:B------:R2:W-:Y:S06]  /*23810*/  STL [R1+0x464], R2 ;  /* 0x0004640201007387 */ /* 0x0005ec0000100800 */
[----:B------:R-:W-:Y:S05]  /*23820*/  @P0 BRA `(.L_x_552) ;  /* 0x0000000400740947 */ /* 0x000fea0003800000 */
[----:B------:R-:W3:Y:S01]  /*23830*/  S2R R8, SR_CTAID.X ;  /* 0x0000000000087919 */ /* 0x000ee20000002500 */
[----:B------:R-:W-:Y:S01]  /*23840*/  ULDC.64 UR18, c[0x0][0x628] ;  /* 0x00018a0000127ab9 */ /* 0x000fe20000000a00 */
[----:B------:R-:W4:Y:S01]  /*23850*/  LDC R9, c[0x0][0x144] ;  /* 0x00005100ff097b82 */ /* 0x000f220000000800 */
[----:B------:R-:W-:Y:S01]  /*23860*/  ULDC UR6, c[0x0][0x150] ;  /* 0x0000540000067ab9 */ /* 0x000fe20000000800 */
[----:B------:R-:W1:Y:S01]  /*23870*/  S2R R12, SR_CTAID.Y ;  /* 0x00000000000c7919 */ /* 0x000e620000002600 */
[----:B------:R-:W-:Y:S01]  /*23880*/  ISETP.NE.U32.AND P0, PT, RZ, UR18, PT ;  /* 0x00000012ff007c0c */ /* 0x000fe2000bf05070 */
[----:B------:R-:W-:Y:S01]  /*23890*/  ULDC UR23, c[0x0][0x630] ;  /* 0x00018c0000177ab9 */ /* 0x000fe20000000800 */
[----:B------:R-:W-:Y:S02]  /*238a0*/  R2UR UR16, R11 ;  /* 0x000000000b1072ca */ /* 0x000fe400000e0000 */
[----:B------:R-:W-:Y:S01]  /*238b0*/  ISETP.NE.AND.EX P0, PT, RZ, UR19, PT, P0 ;  /* 0x00000013ff007c0c */ /* 0x000fe2000bf05300 */
[----:B0-----:R-:W0:Y:S01]  /*238c0*/  LDC.64 R6, c[0x0][0x620] ;  /* 0x00018800ff067b82 */ /* 0x001e220000000a00 */
[----:B------:R-:W-:-:S02]  /*238d0*/  R2UR UR17, R13 ;  /* 0x000000000d1172ca */ /* 0x000fc400000e0000 */
[----:B---3--:R-:W-:-:S05]  /*238e0*/  I2FP.F32.U32 R0, R8 ;  /* 0x0000000800007245 */ /* 0x008fca0000201000 */
[----:B------:R-:W-:-:S06]  /*238f0*/  FMUL R0, R0, UR6 ;  /* 0x0000000600007c20 */ /* 0x000fcc0008400000 */
[----:B------:R-:W3:Y:S01]  /*23900*/  F2I.U32.TRUNC.NTZ R0, R0 ;  /* 0x0000000000007305 */ /* 0x000ee2000020f000 */
[----:B-1----:R-:W-:Y:S05]  /*23910*/  @!P0 BRA `(.L_x_553) ;  /* 0x0000000000308947 */ /* 0x002fea0003800000 */
        /* <DEDUP_REMOVED lines=12> */
.L_x_553:
[----:B------:R-:W-:Y:S01]  /*239e0*/  USHF.R.U64 UR10, UR16, UR23, UR17 ;  /* 0x00000017100a7299 */ /* 0x000fe20008001211 */
[----:B------:R-:W1:Y:S01]  /*239f0*/  LDC.64 R20, c[0x0][0x640] ;  /* 0x00019000ff147b82 */ /* 0x000e620000000a00 */
[----:B------:R-:W-:Y:S01]  /*23a00*/  USHF.R.U32.HI UR6, URZ, UR23, UR17 ;  /* 0x000000173f067299 */ /* 0x000fe20008011611 */
[----:B---3--:R-:W-:Y:S02]  /*23a10*/  IMAD.MOV R10, RZ, RZ, -R0 ;  /* 0x000000ffff0a7224 */ /* 0x008fe400078e0a00 */
[----:B--2---:R-:W-:Y:S01]  /*23a20*/  IMAD.MOV.U32 R2, RZ, RZ, R11 ;  /* 0x000000ffff027224 */ /* 0x004fe200078e000b */
[----:B------:R-:W-:Y:S01]  /*23a30*/  IADD3 R5, P0, RZ, -UR10, RZ ;  /* 0x8000000aff057c10 */ /* 0x000fe2000ff1e0ff */
[----:B----4-:R-:W-:Y:S02]  /*23a40*/  IMAD R17, R9, R10, R8 ;  /* 0x0000000a09117224 */ /* 0x010fe400078e0208 */
[----:B------:R-:W2:Y:S02]  /*23a50*/  LDC R4, c[0x0][0x618] ;  /* 0x00018600ff047b82 */ /* 0x000ea40000000800 */
[----:B------:R-:W-:Y:S01]  /*23a60*/  IMAD.X R3, RZ, RZ, ~UR6, P0 ;  /* 0x80000006ff037e24 */ /* 0x000fe200080e06ff */
[----:B------:R-:W-:-:S03]  /*23a70*/  ULDC UR6, c[0x0][0x154] ;  /* 0x0000550000067ab9 */ /* 0x000fc60000000800 */
[-C--:B0-----:R-:W-:Y:S02]  /*23a80*/  IMAD R0, R3, R6.reuse, RZ ;  /* 0x0000000603007224 */ /* 0x081fe400078e02ff */
[----:B------:R-:W0:Y:S01]  /*23a90*/  LDC R14, c[0x0][0x608] ;  /* 0x00018200ff0e7b82 */ /* 0x000e220000000800 */
[----:B------:R-:W-:Y:S02]  /*23aa0*/  IMAD.MOV.U32 R3, RZ, RZ, R13 ;  /* 0x000000ffff037224 */ /* 0x000fe400078e000d */
[----:B------:R-:W-:-:S05]  /*23ab0*/  IMAD.WIDE.U32 R2, R5, R6, R2 ;  /* 0x0000000605027225 */ /* 0x000fca00078e0002 */
[----:B------:R-:W3:Y:S01]  /*23ac0*/  LDC R18, c[0x0][0x658] ;  /* 0x00019600ff127b82 */ /* 0x000ee20000000800 */
[----:B------:R-:W-:Y:S01]  /*23ad0*/  IMAD R5, R5, R7, R0 ;  /* 0x0000000705057224 */ /* 0x000fe200078e0200 */
[----:B------:R-:W-:Y:S01]  /*23ae0*/  I2FP.F32.U32 R0, R12 ;  /* 0x0000000c00007245 */ /* 0x000fe20000201000 */
[----:B------:R-:W-:Y:S01]  /*23af0*/  IMAD.MOV.U32 R7, RZ, RZ, 0x1 ;  /* 0x00000001ff077424 */ /* 0x000fe200078e00ff */
[----:B-1----:R-:W-:Y:S01]  /*23b00*/  ISETP.NE.U32.AND P0, PT, R20, RZ, PT ;  /* 0x000000ff1400720c */ /* 0x002fe20003f05070 */
[----:B------:R-:W-:Y:S02]  /*23b10*/  IMAD.IADD R3, R3, 0x1, R5 ;  /* 0x0000000103037824 */ /* 0x000fe400078e0205 */
[----:B------:R-:W-:Y:S01]  /*23b20*/  FMUL R0, R0, UR6 ;  /* 0x0000000600007c20 */ /* 0x000fe20008400000 */
[----:B------:R-:W1:Y:S01]  /*23b30*/  LDC R15, c[0x0][0x148] ;  /* 0x00005200ff0f7b82 */ /* 0x000e620000000800 */
[----:B------:R-:W-:Y:S01]  /*23b40*/  ISETP.NE.AND.EX P0, PT, R21, RZ, PT, P0 ;  /* 0x000000ff1500720c */ /* 0x000fe20003f05300 */
[----:B------:R-:W-:Y:S01]  /*23b50*/  IMAD.MOV.U32 R5, RZ, RZ, -0x1 ;  /* 0xffffffffff057424 */ /* 0x000fe200078e00ff */
[-CC-:B--2---:R-:W-:Y:S01]  /*23b60*/  SHF.R.U64 R10, R2, R4.reuse, R3.reuse ;  /* 0x00000004020a7219 */ /* 0x184fe20000001203 */
[----:B------:R2:W4:Y:S01]  /*23b70*/  F2I.U32.TRUNC.NTZ R13, R0 ;  /* 0x00000000000d7305 */ /* 0x000522000020f000 */
[----:B------:R-:W-:-:S03]  /*23b80*/  SHF.R.U32.HI R3, RZ, R4, R3 ;  /* 0x00000004ff037219 */ /* 0x000fc60000011603 */
[----:B------:R-:W1:Y:S01]  /*23b90*/  LDC R16, c[0x0][0x600] ;  /* 0x00018000ff107b82 */ /* 0x000e620000000800 */
[-CC-:B0-----:R-:W-:Y:S02]  /*23ba0*/  SHF.R.U64 R8, R10, R14.reuse, R3.reuse ;  /* 0x0000000e0a087219 */ /* 0x181fe40000001203 */
[----:B------:R-:W-:-:S05]  /*23bb0*/  SHF.R.U32.HI R3, RZ, R14, R3 ;  /* 0x0000000eff037219 */ /* 0x000fca0000011603 */
[----:B------:R-:W0:Y:S01]  /*23bc0*/  LDC R22, c[0x0][0x648] ;  /* 0x00019200ff167b82 */ /* 0x000e220000000800 */
[-CC-:B---3--:R-:W-:Y:S02]  /*23bd0*/  SHF.R.U64 R11, R8, R18.reuse, R3.reuse ;  /* 0x00000012080b7219 */ /* 0x188fe40000001203 */
[-C--:B------:R-:W-:Y:S02]  /*23be0*/  SHF.L.U32 R5, R5, R18.reuse, RZ ;  /* 0x0000001205057219 */ /* 0x080fe400000006ff */
[-C--:B------:R-:W-:Y:S01]  /*23bf0*/  SHF.R.U32.HI R3, RZ, R18.reuse, R3 ;  /* 0x00000012ff037219 */ /* 0x080fe20000011603 */
[----:B------:R-:W-:Y:S01]  /*23c00*/  IMAD.MOV.U32 R2, RZ, RZ, R11 ;  /* 0x000000ffff027224 */ /* 0x000fe200078e000b */
[----:B------:R-:W-:Y:S01]  /*23c10*/  SHF.L.U32 R40, R7, R18, RZ ;  /* 0x0000001207287219 */ /* 0x000fe200000006ff */
[----:B------:R-:W3:Y:S01]  /*23c20*/  LDC R23, c[0x0][0x638] ;  /* 0x00018e00ff177b82 */ /* 0x000ee20000000800 */
[----:B------:R-:W-:-:S07]  /*23c30*/  LOP3.LUT R19, RZ, R5, RZ, 0x33, !PT ;  /* 0x00000005ff137212 */ /* 0x000fce00078e33ff */
[----:B------:R-:W0:Y:S01]  /*23c40*/  LDC R24, c[0x0][0x610] ;  /* 0x00018400ff187b82 */ /* 0x000e220000000800 */
[----:B--2-4-:R-:W-:Y:S05]  /*23c50*/  @!P0 BRA `(.L_x_554) ;  /* 0x0000000000288947 */ /* 0x014fea0003800000 */
[----:B------:R-:W2:Y:S02]  /*23c60*/  LDC R0, c[0x0][0x64c] ;  /* 0x00019300ff007b82 */ /* 0x000ea40000000800 */
[----:B--2---:R-:W-:-:S05]  /*23c70*/  IADD3 R7, P0, R11, R0, RZ ;  /* 0x000000000b077210 */ /* 0x004fca0007f1e0ff */
        /* <DEDUP_REMOVED lines=8> */
.L_x_554:
[----:B0-----:R-:W-:Y:S01]  /*23d00*/  SHF.R.U64 R0, R2, R22, R3 ;  /* 0x0000001602007219 */ /* 0x001fe20000001203 */
[----:B-1----:R-:W-:Y:S01]  /*23d10*/  VIADD R5, R16, 0xffffffff ;  /* 0xffffffff10057836 */ /* 0x002fe20000000000 */
[----:B------:R-:W-:Y:S01]  /*23d20*/  LOP3.LUT R3, R8, R19, RZ, 0xc0, !PT ;  /* 0x0000001308037212 */ /* 0x000fe200078ec0ff */
[----:B------:R-:W-:Y:S02]  /*23d30*/  IMAD.MOV R13, RZ, RZ, -R13 ;  /* 0x000000ffff0d7224 */ /* 0x000fe400078e0a0d */
[----:B------:R-:W-:Y:S02]  /*23d40*/  IMAD.MOV R2, RZ, RZ, -R0 ;  /* 0x000000ffff027224 */ /* 0x000fe400078e0a00 */
[----:B------:R-:W-:Y:S01]  /*23d50*/  IMAD R40, R40, R0, R3 ;  /* 0x0000000028287224 */ /* 0x000fe200078e0203 */
[----:B------:R-:W-:Y:S01]  /*23d60*/  LOP3.LUT R3, R10, R5, RZ, 0xc0, !PT ;  /* 0x000000050a037212 */ /* 0x000fe200078ec0ff */
[----:B------:R-:W-:Y:S02]  /*23d70*/  @P4 IMAD R17, R15, R13, R12 ;  /* 0x0000000d0f114224 */ /* 0x000fe400078e020c */
[----:B---3--:R-:W-:-:S02]  /*23d80*/  IMAD R0, R2, R23, R11 ;  /* 0x0000001702007224 */ /* 0x008fc400078e020b */
[----:B------:R-:W-:Y:S02]  /*23d90*/  IMAD.MOV.U32 R2, RZ, RZ, 0x1 ;  /* 0x00000001ff027424 */ /* 0x000fe400078e00ff */
[----:B------:R-:W-:Y:S02]  /*23da0*/  IMAD R40, R40, R24, R17 ;  /* 0x0000001828287224 */ /* 0x000fe400078e0211 */
[----:B------:R-:W-:Y:S01]  /*23db0*/  IMAD R3, R0, R16, R3 ;  /* 0x0000001000037224 */ /* 0x000fe200078e0203 */
[----:B------:R-:W-:-:S04]  /*23dc0*/  PRMT R0, R2, 0x7610, R0 ;  /* 0x0000761002007816 */ /* 0x000fc80000000000 */
[----:B------:R-:W-:Y:S02]  /*23dd0*/  SEL R2, R3, R40, !P4 ;  /* 0x0000002803027207 */ /* 0x000fe40006000000 */
[----:B------:R-:W-:-:S03]  /*23de0*/  SEL R40, R40, R3, !P4 ;  /* 0x0000000328287207 */ /* 0x000fc60006000000 */
[----:B------:R3:W-:Y:S04]  /*23df0*/  STL [R1+0x464], R2 ;  /* 0x0004640201007387 */ /* 0x0007e80000100800 */
.L_x_552:
[----:B------:R4:W-:Y:S01]  /*23e00*/  STL [R1+0x468], R40 ;  /* 0x0004682801007387 */ /* 0x0009e20000100800 */
[----:B------:R-:W-:-:S13]  /*23e10*/  LOP3.LUT P0, RZ, R0, 0xff, RZ, 0xc0, !PT ;  /* 0x000000ff00ff7812 */ /* 0x000fda000780c0ff */
[----:B----4-:R-:W-:Y:S05]  /*23e20*/  @P0 BRA `(.L_x_555) ;  /* 0xfffffdd400540947 */ /* 0x010fea000383ffff */
[----:B------:R-:W-:Y:S05]  /*23e30*/  EXIT ;  /* 0x000000000000794d */ /* 0x000fea0003800000 */
.L_x_7:
[----:B------:R-:W2:Y:S01]  /*23e40*/  LDL R163, [R1+0x460] ;  /* 0x0004600001a37983 */ /* 0x000ea20000100800 */
[----:B------:R-:W-:-:S03]  /*23e50*/  ULDC.64 UR4, c[0x0][0x650] ;  /* 0x0001940000047ab9 */ /* 0x000fc60000000a00 */
[----:B------:R-:W3:Y:S01]  /*23e60*/  LDL R162, [R1+0x45c] ;  /* 0x00045c0001a27983 */ /* 0x000ee20000100800 */
[----:B------:R-:W-:Y:S01]  /*23e70*/  PRMT R6, RZ, 0x7610, R6 ;  /* 0x00007610ff067816 */ /* 0x000fe20000000006 */
[----:B------:R-:W-:Y:S02]  /*23e80*/  IMAD.MOV.U32 R5, RZ, RZ, -0x1 ;  /* 0xffffffffff057424 */ /* 0x000fe400078e00ff */
[----:B------:R-:W-:Y:S02]  /*23e90*/  IMAD.MOV.U32 R4, RZ, RZ, -0x1 ;  /* 0xffffffffff047424 */ /* 0x000fe400078e00ff */
[----:B0-----:R-:W-:Y:S01]  /*23ea0*/  IMAD.MOV.U32 R10, RZ, RZ, -0x1 ;  /* 0xffffffffff0a7424 */ /* 0x001fe200078e00ff */
[----:B--2---:R-:W-:-:S04]  /*23eb0*/  ISETP.GE.U32.AND P0, PT, R163, UR4, PT ;  /* 0x00000004a3007c0c */ /* 0x004fc8000bf06070 */
[----:B---3--:R-:W-:-:S13]  /*23ec0*/  ISETP.GE.U32.AND.EX P0, PT, R162, UR5, PT, P0 ;  /* 0x00000005a2007c0c */ /* 0x008fda000bf06100 */
[----:B------:R-:W-:Y:S05]  /*23ed0*/  @P0 BRA `(.L_x_556) ;  /* 0x00000004002c0947 */ /* 0x000fea0003800000 */
[----:B------:R-:W0:Y:S01]  /*23ee0*/  LDC.64 R14, c[0x0][0x628] ;  /* 0x00018a00ff0e7b82 */ /* 0x000e220000000a00 */
[----:B------:R-:W-:Y:S02]  /*23ef0*/  IMAD.MOV.U32 R8, RZ, RZ, R163 ;  /* 0x000000ffff087224 */ /* 0x000fe400078e00a3 */
[----:B------:R-:W-:-:S05]  /*23f00*/  IMAD.MOV.U32 R9, RZ, RZ, R162 ;  /* 0x000000ffff097224 */ /* 0x000fca00078e00a2 */
[----:B------:R-:W1:Y:S08]  /*23f10*/  LDC R10, c[0x0][0x630] ;  /* 0x00018c00ff0a7b82 */ /* 0x000e700000000800 */
[----:B------:R-:W2:Y:S01]  /*23f20*/  LDC.64 R16, c[0x0][0x620] ;  /* 0x00018800ff107b82 */ /* 0x000ea20000000a00 */
[----:B0-----:R-:W-:-:S04]  /*23f30*/  ISETP.NE.U32.AND P0, PT, R14, RZ, PT ;  /* 0x000000ff0e00720c */ /* 0x001fc80003f05070 */
[----:B------:R-:W-:-:S13]  /*23f40*/  ISETP.NE.AND.EX P0, PT, R15, RZ, PT, P0 ;  /* 0x000000ff0f00720c */ /* 0x000fda0003f05300 */
[----:B-12---:R-:W-:Y:S05]  /*23f50*/  @!P0 BRA `(.L_x_557) ;  /* 0x0000000000288947 */ /* 0x006fea0003800000 */
[----:B------:R-:W0:Y:S02]  /*23f60*/  LDC R4, c[0x0][0x634] ;  /* 0x00018d00ff047b82 */ /* 0x000e240000000800 */
[----:B0-----:R-:W-:-:S05]  /*23f70*/  IADD3 R9, P0, R163, R4, RZ ;  /* 0x00000004a3097210 */ /* 0x001fca0007f1e0ff */
        /* <DEDUP_REMOVED lines=8> */
.L_x_557:
[----:B------:R-:W0:Y:S01]  /*24000*/  LDC.64 R20, c[0x0][0x640] ;  /* 0x00019000ff147b82 */ /* 0x000e220000000a00 */
[-CC-:B------:R-:W-:Y:S02]  /*24010*/  SHF.R.U64 R14, R8, R10.reuse, R9.reuse ;  /* 0x0000000a080e7219 */ /* 0x180fe40000001209 */
[----:B------:R-:W-:Y:S02]  /*24020*/  SHF.R.U32.HI R4, RZ, R10, R9 ;  /* 0x0000000aff047219 */ /* 0x000fe40000011609 */
[----:B------:R-:W-:-:S03]  /*24030*/  IADD3 R7, P0, RZ, -R14, RZ ;  /* 0x8000000eff077210 */ /* 0x000fc60007f1e0ff */
[----:B------:R-:W1:Y:S02]  /*24040*/  LDC R8, c[0x0][0x618] ;  /* 0x00018600ff087b82 */ /* 0x000e640000000800 */
[----:B------:R-:W-:Y:S02]  /*24050*/  IMAD.X R5, RZ, RZ, ~R4, P0 ;  /* 0x000000ffff057224 */ /* 0x000fe400000e0e04 */
[----:B------:R-:W-:Y:S02]  /*24060*/  IMAD.MOV.U32 R4, RZ, RZ, R163 ;  /* 0x000000ffff047224 */ /* 0x000fe400078e00a3 */
[-C--:B------:R-:W-:Y:S02]  /*24070*/  IMAD R6, R5, R16.reuse, RZ ;  /* 0x0000001005067224 */ /* 0x080fe400078e02ff */
[----:B------:R-:W2:Y:S01]  /*24080*/  LDC R18, c[0x0][0x608] ;  /* 0x00018200ff127b82 */ /* 0x000ea20000000800 */
[----:B------:R-:W-:Y:S02]  /*24090*/  IMAD.MOV.U32 R5, RZ, RZ, R162 ;  /* 0x000000ffff057224 */ /* 0x000fe400078e00a2 */
[----:B------:R-:W-:-:S05]  /*240a0*/  IMAD.WIDE.U32 R4, R7, R16, R4 ;  /* 0x0000001007047225 */ /* 0x000fca00078e0004 */
[----:B------:R-:W3:Y:S01]  /*240b0*/  LDC R19, c[0x0][0x658] ;  /* 0x00019600ff137b82 */ /* 0x000ee20000000800 */
[----:B------:R-:W-:Y:S01]  /*240c0*/  IMAD R7, R7, R17, R6 ;  /* 0x0000001107077224 */ /* 0x000fe200078e0206 */
[----:B0-----:R-:W-:Y:S01]  /*240d0*/  ISETP.NE.U32.AND P0, PT, R20, RZ, PT ;  /* 0x000000ff1400720c */ /* 0x001fe20003f05070 */
[----:B------:R-:W-:Y:S02]  /*240e0*/  IMAD.MOV.U32 R6, RZ, RZ, -0x1 ;  /* 0xffffffffff067424 */ /* 0x000fe400078e00ff */
[----:B------:R-:W-:Y:S01]  /*240f0*/  IMAD.IADD R5, R5, 0x1, R7 ;  /* 0x0000000105057824 */ /* 0x000fe200078e0207 */
[----:B------:R-:W-:Y:S02]  /*24100*/  ISETP.NE.AND.EX P0, PT, R21, RZ, PT, P0 ;  /* 0x000000ff1500720c */ /* 0x000fe40003f05300 */
[----:B------:R-:W0:Y:S02]  /*24110*/  LDC R17, c[0x0][0x600] ;  /* 0x00018000ff117b82 */ /* 0x000e240000000800 */
[----:B-1----:R-:W-:-:S02]  /*24120*/  SHF.R.U64 R10, R4, R8, R5 ;  /* 0x00000008040a7219 */ /* 0x002fc40000001205 */
[----:B------:R-:W-:-:S04]  /*24130*/  SHF.R.U32.HI R5, RZ, R8, R5 ;  /* 0x00000008ff057219 */ /* 0x000fc80000011605 */
[----:B------:R-:W1:Y:S01]  /*24140*/  LDC R22, c[0x0][0x648] ;  /* 0x00019200ff167b82 */ /* 0x000e620000000800 */
[-CC-:B--2---:R-:W-:Y:S02]  /*24150*/  SHF.R.U64 R15, R10, R18.reuse, R5.reuse ;  /* 0x000000120a0f7219 */ /* 0x184fe40000001205 */
[----:B------:R-:W-:Y:S01]  /*24160*/  SHF.R.U32.HI R4, RZ, R18, R5 ;  /* 0x00000012ff047219 */ /* 0x000fe20000011605 */
[----:B------:R-:W-:-:S04]  /*24170*/  IMAD.MOV.U32 R18, RZ, RZ, 0x1 ;  /* 0x00000001ff127424 */ /* 0x000fc800078e00ff */
[----:B------:R-:W2:Y:S01]  /*24180*/  LDC R23, c[0x0][0x638] ;  /* 0x00018e00ff177b82 */ /* 0x000ea20000000800 */
[-CC-:B---3--:R-:W-:Y:S02]  /*24190*/  SHF.R.U64 R16, R15, R19.reuse, R4.reuse ;  /* 0x000000130f107219 */ /* 0x188fe40000001204 */
[-C--:B------:R-:W-:Y:S02]  /*241a0*/  SHF.L.U32 R6, R6, R19.reuse, RZ ;  /* 0x0000001306067219 */ /* 0x080fe400000006ff */
[----:B------:R-:W-:Y:S01]  /*241b0*/  SHF.R.U32.HI R5, RZ, R19, R4 ;  /* 0x00000013ff057219 */ /* 0x000fe20000011604 */
[----:B------:R-:W-:Y:S01]  /*241c0*/  IMAD.MOV.U32 R4, RZ, RZ, R16 ;  /* 0x000000ffff047224 */ /* 0x000fe200078e0010 */
[----:B------:R-:W-:Y:S01]  /*241d0*/  LOP3.LUT R24, RZ, R6, RZ, 0x33, !PT ;  /* 0x00000006ff187212 */ /* 0x000fe200078e33ff */
[----:B------:R-:W3:Y:S01]  /*241e0*/  LDC R25, c[0x0][0x610] ;  /* 0x00018400ff197b82 */ /* 0x000ee20000000800 */
[----:B------:R-:W-:Y:S05]  /*241f0*/  @!P0 BRA `(.L_x_558) ;  /* 0x0000000000288947 */ /* 0x000fea0003800000 */
        /* <DEDUP_REMOVED lines=10> */
.L_x_558:
[----:B-1----:R-:W-:Y:S01]  /*242a0*/  SHF.R.U64 R4, R4, R22, R5 ;  /* 0x0000001604047219 */ /* 0x002fe20000001205 */
[----:B0-----:R-:W-:Y:S01]  /*242b0*/  VIADD R7, R17, 0xffffffff ;  /* 0xffffffff11077836 */ /* 0x001fe20000000000 */
[----:B------:R-:W-:Y:S01]  /*242c0*/  SHF.L.U32 R18, R18, R19, RZ ;  /* 0x0000001312127219 */ /* 0x000fe200000006ff */
[----:B------:R-:W-:Y:S01]  /*242d0*/  @P4 IMAD R0, R11, R12, R2 ;  /* 0x0000000c0b004224 */ /* 0x000fe200078e0202 */
[----:B------:R-:W-:Y:S01]  /*242e0*/  LOP3.LUT R3, R15, R24, RZ, 0xc0, !PT ;  /* 0x000000180f037212 */ /* 0x000fe200078ec0ff */
[----:B------:R-:W-:Y:S01]  /*242f0*/  IMAD.MOV R5, RZ, RZ, -R4 ;  /* 0x000000ffff057224 */ /* 0x000fe200078e0a04 */
[----:B------:R-:W-:Y:S01]  /*24300*/  LOP3.LUT R7, R10, R7, RZ, 0xc0, !PT ;  /* 0x000000070a077212 */ /* 0x000fe200078ec0ff */
[----:B------:R-:W-:Y:S02]  /*24310*/  IMAD.MOV.U32 R6, RZ, RZ, 0x1 ;  /* 0x00000001ff067424 */ /* 0x000fe400078e00ff */
[----:B------:R-:W-:Y:S02]  /*24320*/  IMAD R3, R18, R4, R3 ;  /* 0x0000000412037224 */ /* 0x000fe400078e0203 */
[----:B--2---:R-:W-:-:S02]  /*24330*/  IMAD R2, R5, R23, R16 ;  /* 0x0000001705027224 */ /* 0x004fc400078e0210 */
[----:B---3--:R-:W-:Y:S02]  /*24340*/  IMAD R0, R3, R25, R0 ;  /* 0x0000001903007224 */ /* 0x008fe400078e0200 */
[----:B------:R-:W-:Y:S02]  /*24350*/  IMAD R5, R2, R17, R7 ;  /* 0x0000001102057224 */ /* 0x000fe400078e0207 */
[----:B------:R-:W-:-:S03]  /*24360*/  IMAD.MOV.U32 R10, RZ, RZ, R14 ;  /* 0x000000ffff0a7224 */ /* 0x000fc600078e000e */
[----:B------:R-:W-:Y:S02]  /*24370*/  SEL R4, R5, R0, !P4 ;  /* 0x0000000005047207 */ /* 0x000fe40006000000 */
[----:B------:R-:W-:-:S07]  /*24380*/  SEL R5, R0, R5, !P4 ;  /* 0x0000000500057207 */ /* 0x000fce0006000000 */
.L_x_556:
[----:B------:R-:W-:-:S08]  /*24390*/  NOP ;  /* 0x0000000000007918 */ /* 0x000fd00000000000 */
[----:B------:R-:W0:-:S00]  /*243a0*/  USETMAXREG.DEALLOC.CTAPOOL 0x18 ;  /* 0x00000018000079c8 */ /* 0x000e0000080e0500 */
[----:B------:R-:W-:-:S13]  /*243b0*/  ISETP.NE.AND P0, PT, RZ, UR8, PT ;  /* 0x00000008ff007c0c */ /* 0x000fda000bf05270 */
[----:B------:R-:W-:Y:S05]  /*243c0*/  @P0 EXIT ;  /* 0x000000000000094d */ /* 0x000fea0003800000 */
[----:B0-----:R-:W-:Y:S01]  /*243d0*/  LOP3.LUT P0, RZ, R6, 0xff, RZ, 0xc0, !PT ;  /* 0x000000ff06ff7812 */ /* 0x001fe2000780c0ff */
[----:B------:R-:W-:Y:S02]  /*243e0*/  IMAD.MOV.U32 R6, RZ, RZ, 0x1 ;  /* 0x00000001ff067424 */ /* 0x000fe400078e00ff */
[----:B------:R-:W-:-:S10]  /*243f0*/  IMAD.MOV.U32 R7, RZ, RZ, RZ ;  /* 0x000000ffff077224 */ /* 0x000fd400078e00ff */
[----:B------:R-:W-:Y:S05]  /*24400*/  @!P0 BRA `(.L_x_559) ;  /* 0x0000000c00ac8947 */ /* 0x000fea0003800000 */
[----:B------:R-:W0:Y:S01]  /*24410*/  LDC R0, c[0x0][0x28c] ;  /* 0x0000a300ff007b82 */ /* 0x000e220000000800 */
[----:B------:R-:W-:Y:S01]  /*24420*/  UMOV UR17, 0x1 ;  /* 0x0000000100117882 */ /* 0x000fe20000000000 */
[----:B------:R-:W-:Y:S01]  /*24430*/  ULDC UR9, c[0x0][0xc] ;  /* 0x0000030000097ab9 */ /* 0x000fe20000000800 */
[----:B------:R-:W-:Y:S01]  /*24440*/  ULDC UR16, c[0x0][0x10] ;  /* 0x0000040000107ab9 */ /* 0x000fe20000000800 */
[----:B------:R-:W-:Y:S01]  /*24450*/  ULDC UR5, c[0x0][0x658] ;  /* 0x0001960000057ab9 */ /* 0x000fe20000000800 */
[----:B------:R-:W-:Y:S01]  /*24460*/  UMOV UR7, 0xffffffff ;  /* 0xffffffff00077882 */ /* 0x000fe20000000000 */
[----:B------:R-:W-:Y:S01]  /*24470*/  BSSY B0, `(.L_x_559) ;  /* 0x00000e4000007945 */ /* 0x000fe20003800000 */
[----:B------:R-:W-:Y:S01]  /*24480*/  USHF.L.U32 UR7, UR7, UR5, URZ ;  /* 0x0000000507077299 */ /* 0x000fe2000800063f */
[----:B------:R-:W1:Y:S01]  /*24490*/  S2UR UR8, SR_CgaCtaId ;  /* 0x00000000000879c3 */ /* 0x000e620000008800 */
[----:B------:R-:W-:Y:S01]  /*244a0*/  IMAD.MOV.U32 R9, RZ, RZ, 0x1 ;  /* 0x00000001ff097424 */ /* 0x000fe200078e00ff */
[----:B------:R-:W-:Y:S01]  /*244b0*/  ULDC UR4, c[0x0][0x600] ;  /* 0x0001800000047ab9 */ /* 0x000fe20000000800 */
[----:B------:R-:W-:Y:S01]  /*244c0*/  IMAD.MOV.U32 R6, RZ, RZ, 0x1 ;  /* 0x00000001ff067424 */ /* 0x000fe200078e00ff */
[----:B------:R-:W-:Y:S01]  /*244d0*/  UMOV UR18, 0x1111 ;  /* 0x0000111100127882 */ /* 0x000fe20000000000 */
[----:B------:R-:W-:Y:S01]  /*244e0*/  IMAD.MOV.U32 R7, RZ, RZ, RZ ;  /* 0x000000ffff077224 */ /* 0x000fe200078e00ff */
[----:B------:R-:W-:-:S02]  /*244f0*/  USHF.L.U32 UR5, UR17, UR5, URZ ;  /* 0x0000000511057299 */ /* 0x000fc4000800063f */
[----:B------:R-:W-:Y:S02]  /*24500*/  ULOP3.LUT UR27, UR13, 0x2, URZ, 0xfc, !UPT ;  /* 0x000000020d1b7892 */ /* 0x000fe4000f8efc3f */
[----:B------:R-:W-:Y:S02]  /*24510*/  UIADD3 UR4, UR4, -0x1, URZ ;  /* 0xffffffff04047890 */ /* 0x000fe4000fffe03f */
[----:B------:R-:W-:Y:S01]  /*24520*/  ULOP3.LUT UR7, URZ, UR7, URZ, 0x33, !UPT ;  /* 0x000000073f077292 */ /* 0x000fe2000f8e333f */
[----:B------:R-:W-:Y:S01]  /*24530*/  ULDC.64 UR32, c[0x0][0x198] ;  /* 0x0000660000207ab9 */ /* 0x000fe20000000a00 */
[----:B0-----:R-:W-:-:S05]  /*24540*/  VIADD R0, R0, 0x3f ;  /* 0x0000003f00007836 */ /* 0x001fca0000000000 */
[----:B------:R-:W-:Y:S01]  /*24550*/  SHF.R.S32.HI R3, RZ, 0x1f, R0 ;  /* 0x0000001fff037819 */ /* 0x000fe20000011400 */
[----:B-1----:R-:W-:-:S03]  /*24560*/  USHF.R.U32.HI UR28, URZ, 0x2, UR8 ;  /* 0x000000023f1c7899 */ /* 0x002fc60008011608 */
[----:B------:R-:W-:Y:S01]  /*24570*/  LEA.HI R0, R3, R0, RZ, 0x6 ;  /* 0x0000000003007211 */ /* 0x000fe200078f30ff */
[----:B------:R-:W-:Y:S02]  /*24580*/  ULOP3.LUT UR10, UR8, 0x3, URZ, 0xc0, !UPT ;  /* 0x00000003080a7892 */ /* 0x000fe4000f8ec03f */
[----:B------:R-:W-:Y:S01]  /*24590*/  USHF.L.U32 UR6, UR8, 0x6, URZ ;  /* 0x0000000608067899 */ /* 0x000fe2000800063f */
[----:B------:R-:W-:Y:S01]  /*245a0*/  SHF.R.S32.HI R0, RZ, 0x6, R0 ;  /* 0x00000006ff007819 */ /* 0x000fe20000011400 */
[----:B------:R-:W-:Y:S02]  /*245b0*/  USHF.L.U32 UR29, UR8, 0xc, URZ ;  /* 0x0000000c081d7899 */ /* 0x000fe4000800063f */
[----:B------:R-:W-:Y:S02]  /*245c0*/  ULOP3.LUT UR8, UR8, 0xfffffffc, URZ, 0xc0, !UPT ;  /* 0xfffffffc08087892 */ /* 0x000fe4000f8ec03f */
[----:B------:R-:W-:Y:S01]  /*245d0*/  UISETP.GT.U32.AND UP0, UPT, UR10, 0xffff, UPT ;  /* 0x0000ffff0a00788c */ /* 0x000fe2000bf04070 */
[----:B------:R-:W-:Y:S01]  /*245e0*/  VIADD R15, R0, 0x1 ;  /* 0x00000001000f7836 */ /* 0x000fe20000000000 */
[----:B------:R-:W-:-:S02]  /*245f0*/  ULOP3.LUT UR12, UR8, 0x1, URZ, 0xfc, !UPT ;  /* 0x00000001080c7892 */ /* 0x000fc4000f8efc3f */
[----:B------:R-:W-:Y:S02]  /*24600*/  ULOP3.LUT UR14, UR8, 0x2, URZ, 0xfc, !UPT ;  /* 0x00000002080e7892 */ /* 0x000fe4000f8efc3f */
[----:B------:R-:W-:Y:S02]  /*24610*/  USHF.L.U32 UR11, UR17, UR8, URZ ;  /* 0x00000008110b7299 */ /* 0x000fe4000800063f */
[----:B------:R-:W-:Y:S02]  /*24620*/  ULOP3.LUT UR15, UR8, 0x3, URZ, 0xfc, !UPT ;  /* 0x00000003080f7892 */ /* 0x000fe4000f8efc3f */
[----:B------:R-:W-:Y:S02]  /*24630*/  UIMAD.WIDE.U32 UR8, UR9, UR16, URZ ;  /* 0x00000010090872a5 */ /* 0x000fe4000f8e003f */
[----:B------:R-:W-:Y:S02]  /*24640*/  USHF.L.U32 UR12, UR17, UR12, URZ ;  /* 0x0000000c110c7299 */ /* 0x000fe4000800063f */
[----:B------:R-:W-:-:S02]  /*24650*/  USHF.L.U32 UR14, UR17, UR14, URZ ;  /* 0x0000000e110e7299 */ /* 0x000fc4000800063f */
[----:B------:R-:W-:Y:S01]  /*24660*/  USEL UR10, UR10, 0xffff, !UP0 ;  /* 0x0000ffff0a0a7887 */ /* 0x000fe2000c000000 */
[----:B------:R-:W-:Y:S01]  /*24670*/  ULDC UR16, c[0x0][0x14] ;  /* 0x0000050000107ab9 */ /* 0x000fe20000000800 */
[----:B------:R-:W-:Y:S02]  /*24680*/  USHF.L.U32 UR15, UR17, UR15, URZ ;  /* 0x0000000f110f7299 */ /* 0x000fe4000800063f */
[----:B------:R-:W-:Y:S02]  /*24690*/  UIMAD.WIDE.U32 UR22, UR8, UR16, URZ ;  /* 0x00000010081672a5 */ /* 0x000fe4000f8e003f */
[----:B------:R-:W-:Y:S02]  /*246a0*/  UIMAD UR16, UR9, UR16, URZ ;  /* 0x00000010091072a4 */ /* 0x000fe4000f8e023f */
[----:B------:R-:W-:Y:S02]  /*246b0*/  ULOP3.LUT UR11, UR14, UR11, UR12, 0xfe, !UPT ;  /* 0x0000000b0e0b7292 */ /* 0x000fe4000f8efe0c */
[----:B------:R-:W-:-:S02]  /*246c0*/  ULOP3.LUT UR10, UR10, 0xffff, URZ, 0xc0, !UPT ;  /* 0x0000ffff0a0a7892 */ /* 0x000fc4000f8ec03f */
[----:B------:R-:W-:Y:S02]  /*246d0*/  ULOP3.LUT UR6, UR6, 0xc0, URZ, 0xc0, !UPT ;  /* 0x000000c006067892 */ /* 0x000fe4000f8ec03f */
[----:B------:R-:W-:Y:S02]  /*246e0*/  UIADD3 UR16, UR23, UR16, URZ ;  /* 0x0000001017107290 */ /* 0x000fe4000fffe03f */
[----:B------:R-:W-:Y:S02]  /*246f0*/  ULOP3.LUT UR17, UR11, UR15, URZ, 0xfc, !UPT ;  /* 0x0000000f0b117292 */ /* 0x000fe4000f8efc3f */
[----:B------:R-:W-:-:S12]  /*24700*/  USHF.L.U32 UR18, UR18, UR10, URZ ;  /* 0x0000000a12127299 */ /* 0x000fd8000800063f */
.L_x_570:
[----:B------:R-:W-:-:S03]  /*24710*/  UMOV UR8, 0xffffffff ;  /* 0xffffffff00087882 */ /* 0x000fc60000000000 */
[----:B------:R-:W-:Y:S05]  /*24720*/  BRA.DIV UR8, `(.L_x_560) ;  /* 0x00000012084c7947 */ /* 0x000fea000b800000 */
[----:B------:R-:W-:-:S13]  /*24730*/  ELECT P0, URZ, PT ;  /* 0x00000000003f782f */ /* 0x000fda0003800000 */
.L_x_584:
[----:B------:R-:W0:Y:S01]  /*24740*/  LDC R2, c[0x0][0x28c] ;  /* 0x0000a300ff027b82 */ /* 0x000e220000000800 */
[----:B------:R-:W-:Y:S01]  /*24750*/  BSSY B1, `(.L_x_561) ;  /* 0x000003d000017945 */ /* 0x000fe20003800000 */
[----:B0-----:R-:W-:-:S13]  /*24760*/  ISETP.LT.OR P0, PT, R2, 0x1, !P0 ;  /* 0x000000010200780c */ /* 0x001fda0004701670 */
[----:B------:R-:W-:Y:S05]  /*24770*/  @P0 BRA `(.L_x_562) ;  /* 0x0000000000e80947 */ /* 0x000fea0003800000 */
[----:B------:R-:W-:Y:S01]  /*24780*/  LEA R2, R5, UR28, 0x2 ;  /* 0x0000001c05027c11 */ /* 0x000fe2000f8e10ff */
[----:B------:R-:W-:Y:S01]  /*24790*/  IMAD.MOV.U32 R13, RZ, RZ, RZ ;  /* 0x000000ffff0d7224 */ /* 0x000fe200078e00ff */
[----:B------:R-:W-:Y:S01]  /*247a0*/  LEA R4, R4, UR6, 0x8 ;  /* 0x0000000604047c11 */ /* 0x000fe2000f8e40ff */
[----:B------:R-:W-:Y:S02]  /*247b0*/  IMAD.MOV.U32 R3, RZ, RZ, R15 ;  /* 0x000000ffff037224 */ /* 0x000fe400078e000f */
[----:B------:R-:W-:Y:S02]  /*247c0*/  IMAD.SHL.U32 R2, R2, 0x40, RZ ;  /* 0x0000004002027824 */ /* 0x000fe400078e00ff */
[----:B------:R-:W-:Y:S02]  /*247d0*/  IMAD.MOV.U32 R5, RZ, RZ, R6 ;  /* 0x000000ffff057224 */ /* 0x000fe400078e0006 */
[----:B------:R-:W-:-:S07]  /*247e0*/  IMAD.MOV.U32 R8, RZ, RZ, R7 ;  /* 0x000000ffff087224 */ /* 0x000fce00078e0007 */
.L_x_565:
[----:B------:R-:W0:Y:S01]  /*247f0*/  S2R R12, SR_CgaCtaId ;  /* 0x00000000000c7919 */ /* 0x000e220000008800 */
[----:B------:R-:W-:Y:S01]  /*24800*/  MOV R11, 0x400 ;  /* 0x00000400000b7802 */ /* 0x000fe20000000f00 */
[----:B------:R-:W1:Y:S03]  /*24810*/  S2R R14, SR_TID.X ;  /* 0x00000000000e7919 */ /* 0x000e660000002100 */
[----:B0-----:R-:W-:Y:S02]  /*24820*/  LEA R17, R12, R11, 0x18 ;  /* 0x0000000b0c117211 */ /* 0x001fe400078ec0ff */
[----:B------:R-:W-:Y:S02]  /*24830*/  SHF.L.U32 R11, R5, 0x1f, RZ ;  /* 0x0000001f050b7819 */ /* 0x000fe400000006ff */
[----:B-1----:R-:W-:Y:S01]  /*24840*/  LOP3.LUT P1, RZ, R14, 0x7f, RZ, 0xc0, !PT ;  /* 0x0000007f0eff7812 */ /* 0x002fe2000782c0ff */
[----:B------:R-:W-:-:S04]  /*24850*/  IMAD R12, R8, 0x8, R17 ;  /* 0x00000008080c7824 */ /* 0x000fc800078e0211 */
[----:B------:R-:W0:Y:S02]  /*24860*/  SYNCS.PHASECHK.TRANS64.TRYWAIT P0, [R12+URZ+0x38], R11 ;  /* 0x0000380b0c0075a7 */ /* 0x000e24000800017f */
[----:B0-----:R-:W-:Y:S06]  /*24870*/  @!P0 BRA `(.L_x_563) ;  /* 0x0000001000188947 */ /* 0x001fec0003800000 */
.L_x_585:
[----:B0-----:R-:W0:Y:S01]  /*24880*/  @!P1 LDC R11, c[0x0][0x500] ;  /* 0x00014000ff0b9b82 */ /* 0x001e220000000800 */
[----:B------:R-:W-:-:S04]  /*24890*/  UPRMT UR8, UR27, 0x9910, URZ ;  /* 0x000099101b087896 */ /* 0x000fc8000800003f */
[----:B------:R-:W-:-:S06]  /*248a0*/  UISETP.NE.AND UP0, UPT, UR8, 0x2, UPT ;  /* 0x000000020800788c */ /* 0x000fcc000bf05270 */
[----:B------:R-:W-:Y:S01]  /*248b0*/  PLOP3.LUT P0, PT, PT, PT, UP0, 0x80, 0x0 ;  /* 0x000000000000781c */ /* 0x000fe20003f0f008 */
[----:B0-----:R0:W-:-:S12]  /*248c0*/  @!P1 SYNCS.ARRIVE.TRANS64 RZ, [R12+URZ], R11 ;  /* 0x0000000b0cff99a7 */ /* 0x0011d8000800003f */
[----:B------:R-:W-:Y:S05]  /*248d0*/  @P0 BRA `(.L_x_564) ;  /* 0x0000000000040947 */ /* 0x000fea0003800000 */
[----:B------:R-:W-:Y:S01]  /*248e0*/  BPT.TRAP 0x1 ;  /* 0x000000040000795c */ /* 0x000fe20000300000 */
.L_x_564:
[----:B------:R-:W-:Y:S01]  /*248f0*/  R2UR UR8, R8 ;  /* 0x00000000080872ca */ /* 0x000fe200000e0000 */
[----:B------:R-:W-:Y:S01]  /*24900*/  VIADD R3, R3, 0xffffffff ;  /* 0xffffffff03037836 */ /* 0x000fe20000000000 */
[----:B------:R-:W-:Y:S01]  /*24910*/  R2UR UR25, R17 ;  /* 0x00000000111972ca */ /* 0x000fe200000e0000 */
[----:B------:R-:W-:Y:S01]  /*24920*/  UIADD3 UR14, UP0, UR32, 0xf0, URZ ;  /* 0x000000f0200e7890 */ /* 0x000fe2000ff1e03f */
[----:B------:R-:W-:Y:S01]  /*24930*/  R2UR UR26, R2 ;  /* 0x00000000021a72ca */ /* 0x000fe200000e0000 */
[----:B------:R-:W-:Y:S01]  /*24940*/  UIADD3 UR34, UP1, UR32, 0x1f0, URZ ;  /* 0x000001f020227890 */ /* 0x000fe2000ff3e03f */
[----:B------:R-:W-:Y:S01]  /*24950*/  R2UR UR9, R12 ;  /* 0x000000000c0972ca */ /* 0x000fe200000e0000 */
[----:B------:R-:W-:Y:S01]  /*24960*/  UIADD3.X UR15, URZ, UR33, URZ, UP0, !UPT ;  /* 0x000000213f0f7290 */ /* 0x000fe200087fe43f */
[----:B------:R-:W-:Y:S01]  /*24970*/  R2UR UR10, R13 ;  /* 0x000000000d0a72ca */ /* 0x000fe200000e0000 */
[----:B------:R-:W-:Y:S01]  /*24980*/  UPRMT UR19, URZ, 0x5410, UR18 ;  /* 0x000054103f137896 */ /* 0x000fe20008000012 */
[----:B------:R-:W-:Y:S01]  /*24990*/  R2UR UR12, R10 ;  /* 0x000000000a0c72ca */ /* 0x000fe200000e0000 */
[----:B------:R-:W-:Y:S01]  /*249a0*/  VIADD R8, R8, 0x1 ;  /* 0x0000000108087836 */ /* 0x000fe20000000000 */
[----:B------:R-:W-:Y:S01]  /*249b0*/  R2UR UR30, R4 ;  /* 0x00000000041e72ca */ /* 0x000fe200000e0000 */
[----:B------:R-:W-:Y:S01]  /*249c0*/  USHF.L.U32 UR8, UR8, 0xe, URZ ;  /* 0x0000000e08087899 */ /* 0x000fe2000800063f */
[----:B------:R-:W-:Y:S01]  /*249d0*/  ISETP.GT.AND P1, PT, R3, 0x1, PT ;  /* 0x000000010300780c */ /* 0x000fe20003f24270 */
[----:B------:R-:W-:Y:S01]  /*249e0*/  UPRMT UR31, URZ, 0x5410, UR17 ;  /* 0x000054103f1f7896 */ /* 0x000fe20008000011 */
[C---:B------:R-:W-:Y:S01]  /*249f0*/  ISETP.NE.AND P0, PT, R8.reuse, 0x7, PT ;  /* 0x000000070800780c */ /* 0x040fe20003f05270 */
[----:B------:R-:W-:Y:S01]  /*24a00*/  ULEA UR11, UR28, UR8, 0xc ;  /* 0x000000081c0b7291 */ /* 0x000fe2000f8e603f */
[----:B------:R-:W-:Y:S01]  /*24a10*/  VIADD R13, R13, 0x40 ;  /* 0x000000400d0d7836 */ /* 0x000fe20000000000 */
[----:B------:R-:W-:Y:S01]  /*24a20*/  ULOP3.LUT UR8, UR8, 0x3000, UR29, 0xf8, !UPT ;  /* 0x0000300008087892 */ /* 0x000fe2000f8ef81d */
[----:B0-----:R-:W-:Y:S01]  /*24a30*/  SEL R12, RZ, 0x1, P0 ;  /* 0x00000001ff0c7807 */ /* 0x001fe20000000000 */
[----:B------:R-:W-:Y:S01]  /*24a40*/  UIADD3 UR24, UR25, 0x180, UR11 ;  /* 0x0000018019187890 */ /* 0x000fe2000fffe00b */
[----:B------:R-:W-:Y:S01]  /*24a50*/  SEL R8, R8, RZ, P0 ;  /* 0x000000ff08087207 */ /* 0x000fe20000000000 */
[----:B------:R-:W-:Y:S01]  /*24a60*/  UIADD3 UR25, UR25, 0x1c180, UR8 ;  /* 0x0001c18019197890 */ /* 0x000fe2000fffe008 */
[----:B------:R-:W-:Y:S01]  /*24a70*/  LOP3.LUT R5, R5, R12, RZ, 0x3c, !PT ;  /* 0x0000000c05057212 */ /* 0x000fe200078e3cff */
[----:B------:R-:W-:Y:S01]  /*24a80*/  UIADD3.X UR35, URZ, UR33, URZ, UP1, !UPT ;  /* 0x000000213f237290 */ /* 0x000fe20008ffe43f */
[----:B------:R-:W-:Y:S01]  /*24a90*/  UMOV UR20, 0x0 ;  /* 0x0000000000147882 */ /* 0x000fe20000000000 */
[----:B------:R-:W-:Y:S01]  /*24aa0*/  UMOV UR21, 0x10000000 ;  /* 0x1000000000157882 */ /* 0x000fe20000000000 */
[----:B------:R-:W-:Y:S01]  /*24ab0*/  UMOV UR11, UR26 ;  /* 0x0000001a000b7c82 */ /* 0x000fe20008000000 */
[----:B------:R-:W-:-:S02]  /*24ac0*/  UMOV UR8, UR24 ;  /* 0x0000001800087c82 */ /* 0x000fc40008000000 */
[----:B------:R0:W-:Y:S02]  /*24ad0*/  UTMALDG.3D.MULTICAST [UR8], [UR14], UR19, desc[UR20] ;  /* 0x000014080e0073b4 */ /* 0x0001e40008011813 */
[----:B0-----:R-:W-:Y:S01]  /*24ae0*/  UMOV UR8, UR25 ;  /* 0x0000001900087c82 */ /* 0x001fe20008000000 */
[----:B------:R-:W-:Y:S02]  /*24af0*/  UMOV UR11, UR30 ;  /* 0x0000001e000b7c82 */ /* 0x000fe40008000000 */
[----:B------:R0:W-:Y:S02]  /*24b00*/  UTMALDG.3D.MULTICAST [UR8], [UR34], UR31, desc[UR20] ;  /* 0x00001408220073b4 */ /* 0x0001e4000801181f */
[----:B0-----:R-:W-:Y:S05]  /*24b10*/  @P1 BRA `(.L_x_565) ;  /* 0xfffffffc00341947 */ /* 0x001fea000383ffff */
.L_x_562:
[----:B------:R-:W-:Y:S05]  /*24b20*/  BSYNC B1 ;  /* 0x0000000000017941 */ /* 0x000fea0003800000 */
.L_x_561:
[----:B------:R-:W2:Y:S01]  /*24b30*/  LDL.LU R16, [R1+0x45c] ;  /* 0x00045c0001107983 */ /* 0x000ea20000300800 */
[----:B------:R-:W-:Y:S01]  /*24b40*/  LOP3.LUT P1, RZ, R9, 0xff, RZ, 0xc0, !PT ;  /* 0x000000ff09ff7812 */ /* 0x000fe2000782c0ff */
[----:B------:R-:W-:Y:S01]  /*24b50*/  IMAD.IADD R4, R0, 0x1, R7 ;  /* 0x0000000100047824 */ /* 0x000fe200078e0207 */
[----:B------:R-:W-:Y:S01]  /*24b60*/  ULDC.64 UR8, c[0x0][0x650] ;  /* 0x0001940000087ab9 */ /* 0x000fe20000000a00 */
[----:B------:R-:W3:Y:S01]  /*24b70*/  LDL.LU R14, [R1+0x460] ;  /* 0x00046000010e7983 */ /* 0x000ee20000300800 */
[----:B------:R-:W-:Y:S01]  /*24b80*/  BSSY B1, `(.L_x_566) ;  /* 0x0000070000017945 */ /* 0x000fe20003800000 */
[C---:B------:R-:W-:Y:S01]  /*24b90*/  IMAD.WIDE.U32 R2, R4.reuse, 0x24924925, RZ ;  /* 0x2492492504027825 */ /* 0x040fe200078e00ff */
[C---:B------:R-:W-:Y:S02]  /*24ba0*/  ISETP.GT.U32.AND P0, PT, R4.reuse, 0x6, PT ;  /* 0x000000060400780c */ /* 0x040fe40003f04070 */
[----:B------:R-:W-:Y:S01]  /*24bb0*/  PRMT R9, RZ, 0x7610, R9 ;  /* 0x00007610ff097816 */ /* 0x000fe20000000009 */
[----:B------:R-:W-:Y:S01]  /*24bc0*/  IMAD.IADD R2, R4, 0x1, -R3 ;  /* 0x0000000104027824 */ /* 0x000fe200078e0a03 */
[----:B------:R-:W-:Y:S01]  /*24bd0*/  ISETP.LT.U32.AND P0, PT, R0, 0x7, P0 ;  /* 0x000000070000780c */ /* 0x000fe20000701070 */
[----:B------:R-:W-:-:S02]  /*24be0*/  IMAD.MOV.U32 R5, RZ, RZ, -0x1 ;  /* 0xffffffffff057424 */ /* 0x000fc400078e00ff */
[----:B------:R-:W0:Y:S01]  /*24bf0*/  @P1 S2R R8, SR_CgaCtaId ;  /* 0x0000000000081919 */ /* 0x000e220000008800 */
[----:B------:R-:W-:Y:S01]  /*24c00*/  LEA.HI R2, R2, R3, RZ, 0x1f ;  /* 0x0000000302027211 */ /* 0x000fe200078ff8ff */
[----:B------:R-:W-:Y:S01]  /*24c10*/  IMAD.MOV.U32 R10, RZ, RZ, -0x1 ;  /* 0xffffffffff0a7424 */ /* 0x000fe200078e00ff */
[----:B------:R-:W-:Y:S02]  /*24c20*/  @P1 MOV R3, 0x400 ;  /* 0x0000040000031802 */ /* 0x000fe40000000f00 */
[--C-:B------:R-:W-:Y:S02]  /*24c30*/  SHF.R.U32.HI R7, RZ, 0x2, R2.reuse ;  /* 0x00000002ff077819 */ /* 0x100fe40000011602 */
[----:B------:R-:W-:Y:S02]  /*24c40*/  PRMT R2, RZ, 0x7610, R2 ;  /* 0x00007610ff027816 */ /* 0x000fe40000000002 */
[----:B0-----:R-:W-:-:S04]  /*24c50*/  @P1 LEA R3, R8, R3, 0x18 ;  /* 0x0000000308031211 */ /* 0x001fc800078ec0ff */
[----:B------:R0:W-:Y:S01]  /*24c60*/  @P1 SYNCS.ARRIVE.TRANS64.A1T0 RZ, [R3+URZ+0x88], RZ ;  /* 0x000088ff03ff19a7 */ /* 0x0001e2000810003f */
[----:B------:R-:W-:Y:S02]  /*24c70*/  ISETP.GE.U32.AND P1, PT, R0, 0x7, PT ;  /* 0x000000070000780c */ /* 0x000fe40003f26070 */
[----:B0-----:R-:W-:-:S04]  /*24c80*/  SEL R3, RZ, 0x1, !P0 ;  /* 0x00000001ff037807 */ /* 0x001fc80004000000 */
[----:B------:R-:W-:-:S07]  /*24c90*/  LOP3.LUT R6, R6, R3, RZ, 0x3c, !PT ;  /* 0x0000000306067212 */ /* 0x000fce00078e3cff */
[----:B------:R-:W-:Y:S01]  /*24ca0*/  @P1 LOP3.LUT R6, R6, 0x1, R7, 0x78, !PT ;  /* 0x0000000106061812 */ /* 0x000fe200078e7807 */
[----:B------:R-:W-:Y:S02]  /*24cb0*/  IMAD R7, R7, -0x7, R4 ;  /* 0xfffffff907077824 */ /* 0x000fe400078e0204 */
[----:B------:R-:W-:Y:S01]  /*24cc0*/  IMAD.MOV.U32 R4, RZ, RZ, -0x1 ;  /* 0xffffffffff047424 */ /* 0x000fe200078e00ff */
[----:B---3--:R-:W-:-:S04]  /*24cd0*/  IADD3 R14, P0, R14, UR22, RZ ;  /* 0x000000160e0e7c10 */ /* 0x008fc8000ff1e0ff */
[----:B--2---:R-:W-:Y:S01]  /*24ce0*/  IADD3.X R16, R16, UR16, RZ, P0, !PT ;  /* 0x0000001010107c10 */ /* 0x004fe200087fe4ff */
[----:B------:R0:W-:Y:S01]  /*24cf0*/  STL [R1+0x460], R14 ;  /* 0x0004600e01007387 */ /* 0x0001e20000100800 */
[----:B------:R-:W-:-:S03]  /*24d00*/  ISETP.GE.U32.AND P0, PT, R14, UR8, PT ;  /* 0x000000080e007c0c */ /* 0x000fc6000bf06070 */
[----:B------:R0:W-:Y:S01]  /*24d10*/  STL [R1+0x45c], R16 ;  /* 0x00045c1001007387 */ /* 0x0001e20000100800 */
[----:B------:R-:W-:-:S13]  /*24d20*/  ISETP.GE.U32.AND.EX P0, PT, R16, UR9, PT, P0 ;  /* 0x0000000910007c0c */ /* 0x000fda000bf06100 */
[----:B0-----:R-:W-:Y:S05]  /*24d30*/  @P0 BRA `(.L_x_567) ;  /* 0x0000000400500947 */ /* 0x001fea0003800000 */
[----:B------:R-:W0:Y:S01]  /*24d40*/  S2R R8, SR_CTAID.X ;  /* 0x0000000000087919 */ /* 0x000e220000002500 */
[----:B------:R-:W-:Y:S01]  /*24d50*/  ULDC UR8, c[0x0][0x150] ;  /* 0x0000540000087ab9 */ /* 0x000fe20000000800 */
[----:B------:R-:W1:Y:S01]  /*24d60*/  LDC R3, c[0x0][0x144] ;  /* 0x00005100ff037b82 */ /* 0x000e620000000800 */
[----:B------:R-:W-:Y:S01]  /*24d70*/  ULDC UR11, c[0x0][0x630] ;  /* 0x00018c00000b7ab9 */ /* 0x000fe20000000800 */
[----:B------:R-:W2:Y:S06]  /*24d80*/  S2R R5, SR_CTAID.Y ;  /* 0x0000000000057919 */ /* 0x000eac0000002600 */
[----:B------:R-:W3:Y:S01]  /*24d90*/  LDC R12, c[0x0][0x148] ;  /* 0x00005200ff0c7b82 */ /* 0x000ee20000000800 */
[----:B0-----:R-:W-:-:S02]  /*24da0*/  I2FP.F32.U32 R2, R8 ;  /* 0x0000000800027245 */ /* 0x001fc40000201000 */
[----:B--2---:R-:W-:-:S03]  /*24db0*/  I2FP.F32.U32 R4, R5 ;  /* 0x0000000500047245 */ /* 0x004fc60000201000 */
[----:B------:R-:W-:Y:S01]  /*24dc0*/  FMUL R2, R2, UR8 ;  /* 0x0000000802027c20 */ /* 0x000fe20008400000 */
[----:B------:R-:W-:Y:S02]  /*24dd0*/  ULDC UR8, c[0x0][0x154] ;  /* 0x0000550000087ab9 */ /* 0x000fe40000000800 */
[----:B------:R-:W-:Y:S01]  /*24de0*/  FMUL R10, R4, UR8 ;  /* 0x00000008040a7c20 */ /* 0x000fe20008400000 */
[----:B------:R-:W-:Y:S02]  /*24df0*/  ULDC.64 UR8, c[0x0][0x628] ;  /* 0x00018a0000087ab9 */ /* 0x000fe40000000a00 */
[----:B------:R-:W0:Y:S01]  /*24e00*/  F2I.U32.TRUNC.NTZ R2, R2 ;  /* 0x0000000200027305 */ /* 0x000e22000020f000 */
[----:B------:R-:W-:-:S04]  /*24e10*/  ISETP.NE.U32.AND P0, PT, RZ, UR8, PT ;  /* 0x00000008ff007c0c */ /* 0x000fc8000bf05070 */
[----:B------:R-:W-:-:S03]  /*24e20*/  ISETP.NE.AND.EX P0, PT, RZ, UR9, PT, P0 ;  /* 0x00000009ff007c0c */ /* 0x000fc6000bf05300 */
[----:B------:R-:W2:Y:S01]  /*24e30*/  F2I.U32.TRUNC.NTZ R10, R10 ;  /* 0x0000000a000a7305 */ /* 0x000ea2000020f000 */
[----:B0-----:R-:W-:Y:S02]  /*24e40*/  IMAD.MOV R4, RZ, RZ, -R2 ;  /* 0x000000ffff047224 */ /* 0x001fe400078e0a02 */
[----:B------:R-:W-:Y:S02]  /*24e50*/  IMAD.MOV.U32 R2, RZ, RZ, R14 ;  /* 0x000000ffff027224 */ /* 0x000fe400078e000e */
[----:B-1----:R-:W-:Y:S02]  /*24e60*/  IMAD R8, R3, R4, R8 ;  /* 0x0000000403087224 */ /* 0x002fe400078e0208 */
[----:B--2---:R-:W-:-:S04]  /*24e70*/  IMAD.MOV R3, RZ, RZ, -R10 ;  /* 0x000000ffff037224 */ /* 0x004fc800078e0a0a */
[----:B---3--:R-:W-:Y:S02]  /*24e80*/  @P4 IMAD R8, R12, R3, R5 ;  /* 0x000000030c084224 */ /* 0x008fe400078e0205 */
[----:B------:R-:W-:Y:S01]  /*24e90*/  IMAD.MOV.U32 R3, RZ, RZ, R16 ;  /* 0x000000ffff037224 */ /* 0x000fe200078e0010 */
[----:B------:R-:W-:Y:S06]  /*24ea0*/  @!P0 BRA `(.L_x_568) ;  /* 0x0000000000288947 */ /* 0x000fec0003800000 */
[----:B------:R-:W-:Y:S02]  /*24eb0*/  ULDC UR10, c[0x0][0x634] ;  /* 0x00018d00000a7ab9 */ /* 0x000fe40000000800 */
[----:B------:R-:W-:-:S05]  /*24ec0*/  IADD3 R3, P0, R14, UR10, RZ ;  /* 0x0000000a0e037c10 */ /* 0x000fca000ff1e0ff */
[----:B------:R-:W-:-:S04]  /*24ed0*/  IMAD.X R11, RZ, RZ, R16, P0 ;  /* 0x000000ffff0b7224 */ /* 0x000fc800000e0610 */
[----:B------:R-:W-:-:S04]  /*24ee0*/  IMAD.WIDE.U32 R4, R11, UR8, RZ ;  /* 0x000000080b047c25 */ /* 0x000fc8000f8e00ff */
[----:B------:R-:W-:-:S04]  /*24ef0*/  IMAD.WIDE.U32 R4, P0, R3, UR9, R4 ;  /* 0x0000000903047c25 */ /* 0x000fc8000f800004 */
[----:B------:R-:W-:-:S04]  /*24f00*/  IMAD.WIDE.U32 R2, R3, UR8, RZ ;  /* 0x0000000803027c25 */ /* 0x000fc8000f8e00ff */
[----:B------:R-:W-:Y:S01]  /*24f10*/  IMAD.MOV.U32 R2, RZ, RZ, R5 ;  /* 0x000000ffff027224 */ /* 0x000fe200078e0005 */
[----:B------:R-:W-:Y:S01]  /*24f20*/  IADD3 RZ, P1, R3, R4, RZ ;  /* 0x0000000403ff7210 */ /* 0x000fe20007f3e0ff */
[----:B------:R-:W-:-:S04]  /*24f30*/  IMAD.X R3, RZ, RZ, RZ, P0 ;  /* 0x000000ffff037224 */ /* 0x000fc800000e06ff */
[----:B------:R-:W-:-:S08]  /*24f40*/  IMAD.WIDE.U32.X R2, R11, UR9, R2, P1 ;  /* 0x000000090b027c25 */ /* 0x000fd000088e0402 */
.L_x_568:
[--C-:B------:R-:W-:Y:S01]  /*24f50*/  SHF.R.U64 R10, R2, UR11, R3.reuse ;  /* 0x0000000b020a7c19 */ /* 0x100fe20008001203 */
[----:B------:R-:W-:Y:S01]  /*24f60*/  ULDC.64 UR8, c[0x0][0x620] ;  /* 0x0001880000087ab9 */ /* 0x000fe20000000a00 */
[----:B------:R-:W-:Y:S01]  /*24f70*/  SHF.R.U32.HI R2, RZ, UR11, R3 ;  /* 0x0000000bff027c19 */ /* 0x000fe20008011603 */
[----:B------:R-:W-:Y:S01]  /*24f80*/  IMAD.MOV.U32 R3, RZ, RZ, R16 ;  /* 0x000000ffff037224 */ /* 0x000fe200078e0010 */
[----:B------:R-:W-:Y:S01]  /*24f90*/  IADD3 R11, P0, RZ, -R10, RZ ;  /* 0x8000000aff0b7210 */ /* 0x000fe20007f1e0ff */
[----:B------:R-:W-:-:S04]  /*24fa0*/  ULDC.64 UR10, c[0x0][0x640] ;  /* 0x00019000000a7ab9 */ /* 0x000fc80000000a00 */
[----:B------:R-:W-:Y:S01]  /*24fb0*/  IMAD.X R2, RZ, RZ, ~R2, P0 ;  /* 0x000000ffff027224 */ /* 0x000fe200000e0e02 */
[----:B------:R-:W-:-:S03]  /*24fc0*/  ISETP.NE.U32.AND P0, PT, RZ, UR10, PT ;  /* 0x0000000aff007c0c */ /* 0x000fc6000bf05070 */
[----:B------:R-:W-:Y:S01]  /*24fd0*/  IMAD R2, R2, UR8, RZ ;  /* 0x0000000802027c24 */ /* 0x000fe2000f8e02ff */
[----:B------:R-:W-:-:S03]  /*24fe0*/  ISETP.NE.AND.EX P0, PT, RZ, UR11, PT, P0 ;  /* 0x0000000bff007c0c */ /* 0x000fc6000bf05300 */
[----:B------:R-:W-:Y:S02]  /*24ff0*/  IMAD R5, R11, UR9, R2 ;  /* 0x000000090b057c24 */ /* 0x000fe4000f8e0202 */
[----:B------:R-:W-:-:S04]  /*25000*/  IMAD.MOV.U32 R2, RZ, RZ, R14 ;  /* 0x000000ffff027224 */ /* 0x000fc800078e000e */
[----:B------:R-:W-:Y:S01]  /*25010*/  IMAD.WIDE.U32 R2, R11, UR8, R2 ;  /* 0x000000080b027c25 */ /* 0x000fe2000f8e0002 */
[----:B------:R-:W-:-:S03]  /*25020*/  ULDC UR8, c[0x0][0x618] ;  /* 0x0001860000087ab9 */ /* 0x000fc60000000800 */
[----:B------:R-:W-:-:S05]  /*25030*/  IMAD.IADD R3, R3, 0x1, R5 ;  /* 0x0000000103037824 */ /* 0x000fca00078e0205 */
[--C-:B------:R-:W-:Y:S02]  /*25040*/  SHF.R.U64 R11, R2, UR8, R3.reuse ;  /* 0x00000008020b7c19 */ /* 0x100fe40008001203 */
[----:B------:R-:W-:Y:S01]  /*25050*/  SHF.R.U32.HI R2, RZ, UR8, R3 ;  /* 0x00000008ff027c19 */ /* 0x000fe20008011603 */
[----:B------:R-:W-:-:S03]  /*25060*/  ULDC UR8, c[0x0][0x608] ;  /* 0x0001820000087ab9 */ /* 0x000fc60000000800 */
[--C-:B------:R-:W-:Y:S02]  /*25070*/  SHF.R.U64 R12, R11, UR8, R2.reuse ;  /* 0x000000080b0c7c19 */ /* 0x100fe40008001202 */
[----:B------:R-:W-:Y:S01]  /*25080*/  SHF.R.U32.HI R3, RZ, UR8, R2 ;  /* 0x00000008ff037c19 */ /* 0x000fe20008011602 */
[----:B------:R-:W-:-:S03]  /*25090*/  ULDC UR8, c[0x0][0x658] ;  /* 0x0001960000087ab9 */ /* 0x000fc60000000800 */
[--C-:B------:R-:W-:Y:S02]  /*250a0*/  SHF.R.U64 R13, R12, UR8, R3.reuse ;  /* 0x000000080c0d7c19 */ /* 0x100fe40008001203 */
[----:B------:R-:W-:-:S03]  /*250b0*/  SHF.R.U32.HI R14, RZ, UR8, R3 ;  /* 0x00000008ff0e7c19 */ /* 0x000fc60008011603 */
[----:B------:R-:W-:Y:S02]  /*250c0*/  IMAD.MOV.U32 R2, RZ, RZ, R13 ;  /* 0x000000ffff027224 */ /* 0x000fe400078e000d */
        /* <DEDUP_REMOVED lines=12> */
.L_x_569:
[----:B------:R-:W-:Y:S01]  /*25190*/  ULDC UR8, c[0x0][0x648] ;  /* 0x0001920000087ab9 */ /* 0x000fe20000000800 */
[----:B------:R-:W-:Y:S02]  /*251a0*/  LOP3.LUT R12, R12, UR7, RZ, 0xc0, !PT ;  /* 0x000000070c0c7c12 */ /* 0x000fe4000f8ec0ff */
[----:B------:R-:W-:Y:S01]  /*251b0*/  SHF.R.U64 R3, R2, UR8, R3 ;  /* 0x0000000802037c19 */ /* 0x000fe20008001203 */
[----:B------:R-:W-:-:S04]  /*251c0*/  ULDC UR8, c[0x0][0x638] ;  /* 0x00018e0000087ab9 */ /* 0x000fc80000000800 */
[----:B------:R-:W-:Y:S02]  /*251d0*/  IMAD.MOV R2, RZ, RZ, -R3 ;  /* 0x000000ffff027224 */ /* 0x000fe400078e0a03 */
[----:B------:R-:W-:Y:S02]  /*251e0*/  IMAD R5, R3, UR5, R12 ;  /* 0x0000000503057c24 */ /* 0x000fe4000f8e020c */
[----:B------:R-:W-:Y:S01]  /*251f0*/  IMAD R13, R2, UR8, R13 ;  /* 0x00000008020d7c24 */ /* 0x000fe2000f8e020d */
[----:B------:R-:W-:Y:S01]  /*25200*/  ULDC UR8, c[0x0][0x610] ;  /* 0x0001840000087ab9 */ /* 0x000fe20000000800 */
[----:B------:R-:W-:Y:S01]  /*25210*/  LOP3.LUT R2, R11, UR4, RZ, 0xc0, !PT ;  /* 0x000000040b027c12 */ /* 0x000fe2000f8ec0ff */
[----:B------:R-:W-:Y:S01]  /*25220*/  IMAD R8, R5, UR8, R8 ;  /* 0x0000000805087c24 */ /* 0x000fe2000f8e0208 */
[----:B------:R-:W-:-:S03]  /*25230*/  ULDC UR8, c[0x0][0x600] ;  /* 0x0001800000087ab9 */ /* 0x000fc60000000800 */
[----:B------:R-:W-:Y:S02]  /*25240*/  IMAD R13, R13, UR8, R2 ;  /* 0x000000080d0d7c24 */ /* 0x000fe4000f8e0202 */
[----:B------:R-:W-:-:S03]  /*25250*/  IMAD.MOV.U32 R2, RZ, RZ, 0x1 ;  /* 0x00000001ff027424 */ /* 0x000fc600078e00ff */
[----:B------:R-:W-:Y:S02]  /*25260*/  SEL R4, R13, R8, !P4 ;  /* 0x000000080d047207 */ /* 0x000fe40006000000 */
[----:B------:R-:W-:-:S07]  /*25270*/  SEL R5, R8, R13, !P4 ;  /* 0x0000000d08057207 */ /* 0x000fce0006000000 */
.L_x_567:
[----:B------:R-:W-:Y:S05]  /*25280*/  BSYNC B1 ;  /* 0x0000000000017941 */ /* 0x000fea0003800000 */
.L_x_566:
[----:B------:R-:W-:-:S13]  /*25290*/  LOP3.LUT P0, RZ, R2, 0xff, RZ, 0xc0, !PT ;  /* 0x000000ff02ff7812 */ /* 0x000fda000780c0ff */
[----:B------:R-:W-:Y:S05]  /*252a0*/  @P0 BRA `(.L_x_570) ;  /* 0xfffffff400180947 */ /* 0x000fea000383ffff */
[----:B------:R-:W-:Y:S05]  /*252b0*/  BSYNC B0 ;  /* 0x0000000000007941 */ /* 0x000fea0003800000 */
.L_x_559:
[----:B------:R-:W-:-:S03]  /*252c0*/  UMOV UR8, 0xffffffff ;  /* 0xffffffff00087882 */ /* 0x000fc60000000000 */
[----:B------:R-:W-:Y:S05]  /*252d0*/  BRA.DIV UR8, `(.L_x_571) ;  /* 0x0000000608947947 */ /* 0x000fea000b800000 */
[----:B------:R-:W-:-:S13]  /*252e0*/  ELECT P0, URZ, PT ;  /* 0x00000000003f782f */ /* 0x000fda0003800000 */
.L_x_588:
[----:B------:R-:W-:Y:S04]  /*252f0*/  BSSY B0, `(.L_x_572) ;  /* 0x0000047000007945 */ /* 0x000fe80003800000 */
[----:B------:R-:W-:Y:S05]  /*25300*/  @!P0 BRA `(.L_x_573) ;  /* 0x0000000400148947 */ /* 0x000fea0003800000 */
[----:B------:R-:W-:-:S04]  /*25310*/  ULOP3.LUT UR8, UR13, 0x2, URZ, 0xfc, !UPT ;  /* 0x000000020d087892 */ /* 0x000fc8000f8efc3f */
[----:B------:R-:W-:-:S06]  /*25320*/  UISETP.NE.AND UP0, UPT, UR8, 0x3, UPT ;  /* 0x000000030800788c */ /* 0x000fcc000bf05270 */
[----:B------:R-:W-:-:S13]  /*25330*/  PLOP3.LUT P0, PT, PT, PT, UP0, 0x80, 0x0 ;  /* 0x000000000000781c */ /* 0x000fda0003f0f008 */
[----:B------:R-:W-:Y:S05]  /*25340*/  @!P0 BRA `(.L_x_574) ;  /* 0x0000000000048947 */ /* 0x000fea0003800000 */
[----:B------:R-:W-:Y:S01]  /*25350*/  BPT.TRAP 0x1 ;  /* 0x000000040000795c */ /* 0x000fe20000300000 */
.L_x_574:
[----:B------:R-:W0:Y:S01]  /*25360*/  S2R R3, SR_CgaCtaId ;  /* 0x0000000000037919 */ /* 0x000e220000008800 */
[----:B------:R-:W-:Y:S02]  /*25370*/  MOV R0, 0x400 ;  /* 0x0000040000007802 */ /* 0x000fe40000000f00 */
[----:B------:R-:W-:Y:S02]  /*25380*/  SHF.L.U32 R2, R6, 0x1f, RZ ;  /* 0x0000001f06027819 */ /* 0x000fe400000006ff */
[----:B0-----:R-:W-:-:S05]  /*25390*/  LEA R0, R3, R0, 0x18 ;  /* 0x0000000003007211 */ /* 0x001fca00078ec0ff */
[----:B------:R-:W-:-:S04]  /*253a0*/  VIADD R0, R0, 0x38 ;  /* 0x0000003800007836 */ /* 0x000fc80000000000 */
[----:B------:R-:W-:-:S04]  /*253b0*/  IMAD R3, R7, 0x8, R0 ;  /* 0x0000000807037824 */ /* 0x000fc800078e0200 */
[----:B------:R-:W0:Y:S02]  /*253c0*/  SYNCS.PHASECHK.TRANS64.TRYWAIT P0, [R3+URZ], R2 ;  /* 0x00000002030075a7 */ /* 0x000e24000800017f */
[----:B0-----:R-:W-:Y:S05]  /*253d0*/  @!P0 BRA `(.L_x_575) ;  /* 0x0000000400748947 */ /* 0x001fea0003800000 */
.L_x_589:
[----:B------:R-:W-:-:S05]  /*253e0*/  VIADD R7, R7, 0x1 ;  /* 0x0000000107077836 */ /* 0x000fca0000000000 */
[----:B------:R-:W-:-:S04]  /*253f0*/  ISETP.NE.AND P0, PT, R7, 0x7, PT ;  /* 0x000000070700780c */ /* 0x000fc80003f05270 */
[----:B0-----:R-:W-:Y:S02]  /*25400*/  SEL R3, RZ, 0x1, P0 ;  /* 0x00000001ff037807 */ /* 0x001fe40000000000 */
[----:B------:R-:W-:Y:S02]  /*25410*/  SEL R7, R7, RZ, P0 ;  /* 0x000000ff07077207 */ /* 0x000fe40000000000 */
[----:B------:R-:W-:-:S03]  /*25420*/  LOP3.LUT R6, R6, R3, RZ, 0x3c, !PT ;  /* 0x0000000306067212 */ /* 0x000fc600078e3cff */
[----:B------:R-:W-:Y:S01]  /*25430*/  IMAD R3, R7, 0x8, R0 ;  /* 0x0000000807037824 */ /* 0x000fe200078e0200 */
[----:B------:R-:W-:-:S04]  /*25440*/  SHF.L.U32 R2, R6, 0x1f, RZ ;  /* 0x0000001f06027819 */ /* 0x000fc800000006ff */
[----:B------:R-:W0:Y:S02]  /*25450*/  SYNCS.PHASECHK.TRANS64.TRYWAIT P0, [R3+URZ], R2 ;  /* 0x00000002030075a7 */ /* 0x000e24000800017f */
[----:B0-----:R-:W-:Y:S05]  /*25460*/  @!P0 BRA `(.L_x_576) ;  /* 0x0000000400648947 */ /* 0x001fea0003800000 */
.L_x_590:
[----:B0-----:R-:W-:-:S05]  /*25470*/  VIADD R2, R7, 0x1 ;  /* 0x0000000107027836 */ /* 0x001fca0000000000 */
[----:B------:R-:W-:-:S04]  /*25480*/  ISETP.NE.AND P0, PT, R2, 0x7, PT ;  /* 0x000000070200780c */ /* 0x000fc80003f05270 */
[----:B------:R-:W-:Y:S02]  /*25490*/  SEL R3, RZ, 0x1, P0 ;  /* 0x00000001ff037807 */ /* 0x000fe40000000000 */
[----:B------:R-:W-:Y:S02]  /*254a0*/  SEL R5, R2, RZ, P0 ;  /* 0x000000ff02057207 */ /* 0x000fe40000000000 */
[----:B------:R-:W-:-:S03]  /*254b0*/  LOP3.LUT R6, R6, R3, RZ, 0x3c, !PT ;  /* 0x0000000306067212 */ /* 0x000fc600078e3cff */
[----:B------:R-:W-:Y:S01]  /*254c0*/  IMAD R3, R5, 0x8, R0 ;  /* 0x0000000805037824 */ /* 0x000fe200078e0200 */
[----:B------:R-:W-:-:S04]  /*254d0*/  SHF.L.U32 R2, R6, 0x1f, RZ ;  /* 0x0000001f06027819 */ /* 0x000fc800000006ff */
[----:B------:R-:W0:Y:S02]  /*254e0*/  SYNCS.PHASECHK.TRANS64.TRYWAIT P0, [R3+URZ], R2 ;  /* 0x00000002030075a7 */ /* 0x000e24000800017f */
[----:B0-----:R-:W-:Y:S05]  /*254f0*/  @!P0 BRA `(.L_x_577) ;  /* 0x0000000400548947 */ /* 0x001fea0003800000 */
.L_x_591:
        /* <DEDUP_REMOVED lines=9> */
.L_x_592:
        /* <DEDUP_REMOVED lines=9> */
.L_x_593:
        /* <DEDUP_REMOVED lines=9> */
.L_x_594:
[----:B0-----:R-:W-:-:S05]  /*256b0*/  VIADD R2, R5, 0x1 ;  /* 0x0000000105027836 */ /* 0x001fca0000000000 */
[----:B------:R-:W-:-:S04]  /*256c0*/  ISETP.NE.AND P0, PT, R2, 0x7, PT ;  /* 0x000000070200780c */ /* 0x000fc80003f05270 */
[----:B------:R-:W-:Y:S02]  /*256d0*/  SEL R4, RZ, 0x1, P0 ;  /* 0x00000001ff047807 */ /* 0x000fe40000000000 */
[----:B------:R-:W-:Y:S02]  /*256e0*/  SEL R3, R2, RZ, P0 ;  /* 0x000000ff02037207 */ /* 0x000fe40000000000 */
[----:B------:R-:W-:-:S03]  /*256f0*/  LOP3.LUT R4, R7, R4, RZ, 0x3c, !PT ;  /* 0x0000000407047212 */ /* 0x000fc600078e3cff */
[----:B------:R-:W-:Y:S01]  /*25700*/  IMAD R3, R3, 0x8, R0 ;  /* 0x0000000803037824 */ /* 0x000fe200078e0200 */
[----:B------:R-:W-:-:S07]  /*25710*/  SHF.L.U32 R0, R4, 0x1f, RZ ;  /* 0x0000001f04007819 */ /* 0x000fce00000006ff */
.L_x_581:
[----:B0-----:R0:W1:Y:S02]  /*25720*/  SYNCS.PHASECHK.TRANS64.TRYWAIT P0, [R3+URZ], R0 ;  /* 0x00000000030075a7 */ /* 0x001064000800017f */
[----:B-1----:R-:W-:Y:S05]  /*25730*/  @!P0 NANOSLEEP.SYNCS 0x989680 ;  /* 0x009896800000895d */ /* 0x002fea0003900000 */
[----:B------:R-:W1:Y:S02]  /*25740*/  @!P0 SYNCS.PHASECHK.TRANS64 P0, [R3+URZ], R0 ;  /* 0x00000000030085a7 */ /* 0x000e64000800007f */
[----:B-1----:R-:W-:Y:S05]  /*25750*/  @!P0 BRA `(.L_x_581) ;  /* 0xfffffffc00f08947 */ /* 0x002fea000383ffff */
.L_x_573:
[----:B------:R-:W-:Y:S05]  /*25760*/  BSYNC B0 ;  /* 0x0000000000007941 */ /* 0x000fea0003800000 */
.L_x_572:
[----:B------:R-:W-:Y:S05]  /*25770*/  EXIT ;  /* 0x000000000000794d */ /* 0x000fea0003800000 */
.L_x_21:
[----:B--2---:R-:W-:-:S04]  /*25780*/  IMAD.U32 R3, RZ, RZ, UR6 ;  /* 0x00000006ff037e24 */ /* 0x004fc8000f8e00ff */
[----:B------:R2:W3:Y:S03]  /*25790*/  SYNCS.PHASECHK.TRANS64.TRYWAIT P0, [R3+URZ], R0 ;  /* 0x00000000030075a7 */ /* 0x0004e6000800017f */
[----:B---3--:R-:W-:Y:S05]  /*257a0*/  @!P0 NANOSLEEP.SYNCS 0x989680 ;  /* 0x009896800000895d */ /* 0x008fea0003900000 */
[----:B------:R-:W3:Y:S02]  /*257b0*/  @!P0 SYNCS.PHASECHK.TRANS64 P0, [R3+URZ], R0 ;  /* 0x00000000030085a7 */ /* 0x000ee4000800007f */
[----:B---3--:R-:W-:Y:S05]  /*257c0*/  @!P0 BRA `(.L_x_21) ;  /* 0xfffffffc00ec8947 */ /* 0x008fea000383ffff */
[----:B------:R-:W-:Y:S05]  /*257d0*/  BRA `(.L_x_20) ;  /* 0xfffffdd400a47947 */ /* 0x000fea000383ffff */
.L_x_27:
[----:B-----5:R2:W-:Y:S02]  /*257e0*/  STL [R1+0x474], R0 ;  /* 0x0004740001007387 */ /* 0x0205e40000100800 */
[----:B--2---:R-:W-:-:S04]  /*257f0*/  IMAD.U32 R0, RZ, RZ, UR16 ;  /* 0x00000010ff007e24 */ /* 0x004fc8000f8e00ff */
[----:B------:R2:W3:Y:S03]  /*25800*/  SYNCS.PHASECHK.TRANS64.TRYWAIT P0, [R0+URZ], R2 ;  /* 0x00000002000075a7 */ /* 0x0004e6000800017f */
[----:B---3--:R-:W-:Y:S05]  /*25810*/  @!P0 NANOSLEEP.SYNCS 0x989680 ;  /* 0x009896800000895d */ /* 0x008fea0003900000 */
[----:B------:R2:W3:Y:S02]  /*25820*/  @!P0 SYNCS.PHASECHK.TRANS64 P0, [R0+URZ], R2 ;  /* 0x00000002000085a7 */ /* 0x0004e4000800007f */
[----:B--2---:R2:W5:Y:S02]  /*25830*/  LDL.LU R0, [R1+0x474] ;  /* 0x0004740001007983 */ /* 0x0045640000300800 */
[----:B--23--:R-:W-:Y:S05]  /*25840*/  @!P0 BRA `(.L_x_27) ;  /* 0xfffffffc00e48947 */ /* 0x00cfea000383ffff */
[----:B------:R-:W-:Y:S05]  /*25850*/  BRA `(.L_x_26) ;  /* 0xfffffe1800707947 */ /* 0x000fea000383ffff */
.L_x_560:
[----:B------:R-:W-:Y:S01]  /*25860*/  BSSY B1, `(.L_x_582) ;  /* 0x0000006000017945 */ /* 0x000fe20003800000 */
[----:B------:R-:W-:-:S07]  /*25870*/  IMAD.MOV.U32 R2, RZ, RZ, -0x1 ;  /* 0xffffffffff027424 */ /* 0x000fce00078e00ff */
[----:B------:R-:W-:Y:S05]  /*25880*/  WARPSYNC.COLLECTIVE R2, `(.L_x_583) ;  /* 0x00000000020c7348 */ /* 0x000fea0003c00000 */
[----:B------:R-:W-:Y:S02]  /*25890*/  ELECT P0, UR62, PT ;  /* 0x00000000003e782f */ /* 0x000fe40003800000 */
[----:B------:R-:W-:Y:S01]  /*258a0*/  MOV R2, UR62 ;  /* 0x0000003e00027c02 */ /* 0x000fe20008000f00 */
[----:B------:R-:W-:Y:S10]  /*258b0*/  ENDCOLLECTIVE ;  /* 0x000000000000791b */ /* 0x000ff40003800000 */
.L_x_583:
[----:B------:R-:W-:Y:S05]  /*258c0*/  BSYNC B1 ;  /* 0x0000000000017941 */ /* 0x000fea0003800000 */
.L_x_582:
[----:B------:R-:W-:Y:S05]  /*258d0*/  BRA `(.L_x_584) ;  /* 0xffffffec00987947 */ /* 0x000fea000383ffff */
.L_x_563:
[----:B0-----:R0:W1:Y:S02]  /*258e0*/  SYNCS.PHASECHK.TRANS64.TRYWAIT P0, [R12+URZ+0x38], R11 ;  /* 0x0000380b0c0075a7 */ /* 0x001064000800017f */
[----:B-1----:R-:W-:Y:S05]  /*258f0*/  @!P0 NANOSLEEP.SYNCS 0x989680 ;  /* 0x009896800000895d */ /* 0x002fea0003900000 */
[----:B------:R-:W1:Y:S02]  /*25900*/  @!P0 SYNCS.PHASECHK.TRANS64 P0, [R12+URZ+0x38], R11 ;  /* 0x0000380b0c0085a7 */ /* 0x000e64000800007f */
[----:B-1----:R-:W-:Y:S05]  /*25910*/  @!P0 BRA `(.L_x_563) ;  /* 0xfffffffc00f08947 */ /* 0x002fea000383ffff */
[----:B------:R-:W-:Y:S05]  /*25920*/  BRA `(.L_x_585) ;  /* 0xffffffec00d47947 */ /* 0x000fea000383ffff */
.L_x_571:
[----:B------:R-:W-:Y:S01]  /*25930*/  BSSY B0, `(.L_x_586) ;  /* 0x0000006000007945 */ /* 0x000fe20003800000 */
[----:B------:R-:W-:-:S07]  /*25940*/  IMAD.MOV.U32 R2, RZ, RZ, -0x1 ;  /* 0xffffffffff027424 */ /* 0x000fce00078e00ff */
[----:B------:R-:W-:Y:S05]  /*25950*/  WARPSYNC.COLLECTIVE R2, `(.L_x_587) ;  /* 0x00000000020c7348 */ /* 0x000fea0003c00000 */
[----:B------:R-:W-:Y:S02]  /*25960*/  ELECT P0, UR62, PT ;  /* 0x00000000003e782f */ /* 0x000fe40003800000 */
[----:B------:R-:W-:Y:S01]  /*25970*/  MOV R2, UR62 ;  /* 0x0000003e00027c02 */ /* 0x000fe20008000f00 */
[----:B------:R-:W-:Y:S10]  /*25980*/  ENDCOLLECTIVE ;  /* 0x000000000000791b */ /* 0x000ff40003800000 */
.L_x_587:
[----:B------:R-:W-:Y:S05]  /*25990*/  BSYNC B0 ;  /* 0x0000000000007941 */ /* 0x000fea0003800000 */
.L_x_586:
[----:B------:R-:W-:Y:S05]  /*259a0*/  BRA `(.L_x_588) ;  /* 0xfffffff800507947 */ /* 0x000fea000383ffff */
.L_x_575:
[----:B0-----:R0:W1:Y:S02]  /*259b0*/  SYNCS.PHASECHK.TRANS64.TRYWAIT P0, [R3+URZ], R2 ;  /* 0x00000002030075a7 */ /* 0x001064000800017f */
[----:B-1----:R-:W-:Y:S05]  /*259c0*/  @!P0 NANOSLEEP.SYNCS 0x989680 ;  /* 0x009896800000895d */ /* 0x002fea0003900000 */
[----:B------:R-:W1:Y:S02]  /*259d0*/  @!P0 SYNCS.PHASECHK.TRANS64 P0, [R3+URZ], R2 ;  /* 0x00000002030085a7 */ /* 0x000e64000800007f */
[----:B-1----:R-:W-:Y:S05]  /*259e0*/  @!P0 BRA `(.L_x_575) ;  /* 0xfffffffc00f08947 */ /* 0x002fea000383ffff */
[----:B------:R-:W-:Y:S05]  /*259f0*/  BRA `(.L_x_589) ;  /* 0xfffffff800787947 */ /* 0x000fea000383ffff */
.L_x_576:
[----:B0-----:R0:W1:Y:S02]  /*25a00*/  SYNCS.PHASECHK.TRANS64.TRYWAIT P0, [R3+URZ], R2 ;  /* 0x00000002030075a7 */ /* 0x001064000800017f */
[----:B-1----:R-:W-:Y:S05]  /*25a10*/  @!P0 NANOSLEEP.SYNCS 0x989680 ;  /* 0x009896800000895d */ /* 0x002fea0003900000 */
[----:B------:R-:W1:Y:S02]  /*25a20*/  @!P0 SYNCS.PHASECHK.TRANS64 P0, [R3+URZ], R2 ;  /* 0x00000002030085a7 */ /* 0x000e64000800007f */
[----:B-1----:R-:W-:Y:S05]  /*25a30*/  @!P0 BRA `(.L_x_576) ;  /* 0xfffffffc00f08947 */ /* 0x002fea000383ffff */
[----:B------:R-:W-:Y:S05]  /*25a40*/  BRA `(.L_x_590) ;  /* 0xfffffff800887947 */ /* 0x000fea000383ffff */
.L_x_577:
[----:B0-----:R0:W1:Y:S02]  /*25a50*/  SYNCS.PHASECHK.TRANS64.TRYWAIT P0, [R3+URZ], R2 ;  /* 0x00000002030075a7 */ /* 0x001064000800017f */
[----:B-1----:R-:W-:Y:S05]  /*25a60*/  @!P0 NANOSLEEP.SYNCS 0x989680 ;  /* 0x009896800000895d */ /* 0x002fea0003900000 */
[----:B------:R-:W1:Y:S02]  /*25a70*/  @!P0 SYNCS.PHASECHK.TRANS64 P0, [R3+URZ], R2 ;  /* 0x00000002030085a7 */ /* 0x000e64000800007f */
[----:B-1----:R-:W-:Y:S05]  /*25a80*/  @!P0 BRA `(.L_x_577) ;  /* 0xfffffffc00f08947 */ /* 0x002fea000383ffff */
[----:B------:R-:W-:Y:S05]  /*25a90*/  BRA `(.L_x_591) ;  /* 0xfffffff800987947 */ /* 0x000fea000383ffff */
.L_x_578:
[----:B0-----:R0:W1:Y:S02]  /*25aa0*/  SYNCS.PHASECHK.TRANS64.TRYWAIT P0, [R3+URZ], R2 ;  /* 0x00000002030075a7 */ /* 0x001064000800017f */
[----:B-1----:R-:W-:Y:S05]  /*25ab0*/  @!P0 NANOSLEEP.SYNCS 0x989680 ;  /* 0x009896800000895d */ /* 0x002fea0003900000 */
[----:B------:R-:W1:Y:S02]  /*25ac0*/  @!P0 SYNCS.PHASECHK.TRANS64 P0, [R3+URZ], R2 ;  /* 0x00000002030085a7 */ /* 0x000e64000800007f */
[----:B-1----:R-:W-:Y:S05]  /*25ad0*/  @!P0 BRA `(.L_x_578) ;  /* 0xfffffffc00f08947 */ /* 0x002fea000383ffff */
[----:B------:R-:W-:Y:S05]  /*25ae0*/  BRA `(.L_x_592) ;  /* 0xfffffff800a87947 */ /* 0x000fea000383ffff */
.L_x_579:
[----:B0-----:R0:W1:Y:S02]  /*25af0*/  SYNCS.PHASECHK.TRANS64.TRYWAIT P0, [R3+URZ], R2 ;  /* 0x00000002030075a7 */ /* 0x001064000800017f */
[----:B-1----:R-:W-:Y:S05]  /*25b00*/  @!P0 NANOSLEEP.SYNCS 0x989680 ;  /* 0x009896800000895d */ /* 0x002fea0003900000 */
[----:B------:R-:W1:Y:S02]  /*25b10*/  @!P0 SYNCS.PHASECHK.TRANS64 P0, [R3+URZ], R2 ;  /* 0x00000002030085a7 */ /* 0x000e64000800007f */
[----:B-1----:R-:W-:Y:S05]  /*25b20*/  @!P0 BRA `(.L_x_579) ;  /* 0xfffffffc00f08947 */ /* 0x002fea000383ffff */
[----:B------:R-:W-:Y:S05]  /*25b30*/  BRA `(.L_x_593) ;  /* 0xfffffff800b87947 */ /* 0x000fea000383ffff */
.L_x_580:
[----:B0-----:R0:W1:Y:S02]  /*25b40*/  SYNCS.PHASECHK.TRANS64.TRYWAIT P0, [R3+URZ], R2 ;  /* 0x00000002030075a7 */ /* 0x001064000800017f */
[----:B-1----:R-:W-:Y:S05]  /*25b50*/  @!P0 NANOSLEEP.SYNCS 0x989680 ;  /* 0x009896800000895d */ /* 0x002fea0003900000 */
[----:B------:R-:W1:Y:S02]  /*25b60*/  @!P0 SYNCS.PHASECHK.TRANS64 P0, [R3+URZ], R2 ;  /* 0x00000002030085a7 */ /* 0x000e64000800007f */
[----:B-1----:R-:W-:Y:S05]  /*25b70*/  @!P0 BRA `(.L_x_580) ;  /* 0xfffffffc00f08947 */ /* 0x002fea000383ffff */
[----:B------:R-:W-:Y:S05]  /*25b80*/  BRA `(.L_x_594) ;  /* 0xfffffff800c87947 */ /* 0x000fea000383ffff */
.L_x_595:
[----:B------:R-:W-:-:S00]  /*25b90*/  BRA `(.L_x_595) ;  /* 0xfffffffc00fc7947 */ /* 0x000fc0000383ffff */
[----:B------:R-:W-:-:S00]  /*25ba0*/  NOP ;  /* 0x0000000000007918 */ /* 0x000fc00000000000 */
        /* <DEDUP_REMOVED lines=13> */
.L_x_596:


//--------------------- .nv.shared._ZN7cutlass13device_kernelINS_4gemm6kernel13GemmUniversalIN4cute5tupleIJiiiiEEENS1_10collective13CollectiveMmaINS1_37MainloopSm90TmaGmmaWarpSpecializedFP8ILi7ENS5_IJNS4_1CILi4EEESB_NSA_ILi1EEEEEENS1_35KernelTmaWarpSpecializedCooperativeEEENS5_IJNSA_ILi256EEESG_NSA_ILi64EEEEEENS_12float_e5m2_tENS5_IJlSC_lEEESJ_SK_NS4_8TiledMMAINS4_8MMA_AtomIJNS4_4SM904GMMA31MMA_64x256x32_F32E5M2E5M2_SS_TNILNSO_7ScaleInE1ELSQ_1EEEEEENS4_6LayoutINS5_IJNSA_ILi2EEESC_SC_EEENS5_IJSC_NSA_ILi0EEESW_EEEEENS5_IJNS4_10UnderscoreESZ_SZ_EEEEENS4_23SM90_TMA_LOAD_MULTICASTENS4_14ComposedLayoutINS4_7SwizzleILi2ELi4ELi3EEENS4_18smem_ptr_flag_bitsILi8EEENST_INS5_IJNSA_ILi8EEESH_EEENS5_IJSH_SC_EEEEEEEvNS4_8identityES12_S1C_vS1D_EENS_8epilogue10collective6detail29Sm90TmaWarpSpecializedAdapterINS1G_15DefaultEpilogueISJ_SK_SK_NS1F_6thread17LinearCombinationISJ_Li1EffLNS1K_9ScaleType4KindE0ELNS_15FloatRoundStyleE2ESJ_EENS1_15EpilogueDefaultEEEEEvvEEEEvNT_6ParamsE --------------------------
	.section	.nv.shared._ZN7cutlass13device_kernelINS_4gemm6kernel13GemmUniversalIN4cute5tupleIJiiiiEEENS1_10collective13CollectiveMmaINS1_37MainloopSm90TmaGmmaWarpSpecializedFP8ILi7ENS5_IJNS4_1CILi4EEESB_NSA_ILi1EEEEEENS1_35KernelTmaWarpSpecializedCooperativeEEENS5_IJNSA_ILi256EEESG_NSA_ILi64EEEEEENS_12float_e5m2_tENS5_IJlSC_lEEESJ_SK_NS4_8TiledMMAINS4_8MMA_AtomIJNS4_4SM904GMMA31MMA_64x256x32_F32E5M2E5M2_SS_TNILNSO_7ScaleInE1ELSQ_1EEEEEENS4_6LayoutINS5_IJNSA_ILi2EEESC_SC_EEENS5_IJSC_NSA_ILi0EEESW_EEEEENS5_IJNS4_10UnderscoreESZ_SZ_EEEEENS4_23SM90_TMA_LOAD_MULTICASTENS4_14ComposedLayoutINS4_7SwizzleILi2ELi4ELi3EEENS4_18smem_ptr_flag_bitsILi8EEENST_INS5_IJNSA_ILi8EEESH_EEENS5_IJSH_SC_EEEEEEEvNS4_8identityES12_S1C_vS1D_EENS_8epilogue10collective6detail29Sm90TmaWarpSpecializedAdapterINS1G_15DefaultEpilogueISJ_SK_SK_NS1F_6thread17LinearCombinationISJ_Li1EffLNS1K_9ScaleType4KindE0ELNS_15FloatRoundStyleE2ESJ_EENS1_15EpilogueDefaultEEEEEvvEEEEvNT_6ParamsE,"aw",@nobits
	.sectionflags	@""
	.align	16
	.zero		1024


//--------------------- .nv.shared.reserved.0     --------------------------
	.section	.nv.shared.reserved.0,"aw",@nobits
	.weak		__nv_reservedSMEM_offset_0_alias
	.size		__nv_reservedSMEM_offset_0_alias, 0, 0
	.other		__nv_reservedSMEM_offset_0_alias,@"STO_CUDA_RESERVED_SHARED STV_DEFAULT"
__nv_reservedSMEM_offset_0_alias:
	.zero		0


//--------------------- .nv.global                --------------------------
	.section	.nv.global,"aw",@nobits
.nv.global:
	.type		_ZN40_INTERNAL_4d818a3f_4_k_cu_0cdd7524_280934cute1_E,@object
	.size		_ZN40_INTERNAL_4d818a3f_4_k_cu_0cdd7524_280934cute1_E,(_ZN40_INTERNAL_4d818a3f_4_k_cu_0cdd7524_280934cuda3std3__45__cpo6cbeginE - _ZN40_INTERNAL_4d818a3f_4_k_cu_0cdd7524_280934cute1_E)
_ZN40_INTERNAL_4d818a3f_4_k_cu_0cdd7524_280934cute1_E:
	.zero		1
	.type		_ZN40_INTERNAL_4d818a3f_4_k_cu_0cdd7524_280934cuda3std3__45__cpo6cbeginE,@object
	.size		_ZN40_INTERNAL_4d818a3f_4_k_cu_0cdd7524_280934cuda3std3__45__cpo6cbeginE,(_ZN40_INTERNAL_4d818a3f_4_k_cu_0cdd7524_280934cuda3std3__48in_placeE - _ZN40_INTERNAL_4d818a3f_4_k_cu_0cdd7524_280934cuda3std3__45__cpo6cbeginE)
_ZN40_INTERNAL_4d818a3f_4_k_cu_0cdd7524_280934cuda3std3__45__cpo6cbeginE:
	.zero		1
	.type		_ZN40_INTERNAL_4d818a3f_4_k_cu_0cdd7524_280934cuda3std3__48in_placeE,@object
	.size		_ZN40_INTERNAL_4d818a3f_4_k_cu_0cdd7524_280934cuda3std3__48in_placeE,(_ZN40_INTERNAL_4d818a3f_4_k_cu_0cdd7524_280934cuda3std6ranges3__45__cpo9iter_moveE - _ZN40_INTERNAL_4d818a3f_4_k_cu_0cdd7524_280934cuda3std3__48in_placeE)
_ZN40_INTERNAL_4d818a3f_4_k_cu_0cdd7524_280934cuda3std3__48in_placeE:
	.zero		1
	.type		_ZN40_INTERNAL_4d818a3f_4_k_cu_0cdd7524_280934cuda3std6ranges3__45__cpo9iter_moveE,@object
	.size		_ZN40_INTERNAL_4d818a3f_4_k_cu_0cdd7524_280934cuda3std6ranges3__45__cpo9iter_moveE,(_ZN40_INTERNAL_4d818a3f_4_k_cu_0cdd7524_280934cuda3std3__45__cpo5beginE - _ZN40_INTERNAL_4d818a3f_4_k_cu_0cdd7524_280934cuda3std6ranges3__45__cpo9iter_moveE)
_ZN40_INTERNAL_4d818a3f_4_k_cu_0cdd7524_280934cuda3std6ranges3__45__cpo9iter_moveE:
	.zero		1
	.type		_ZN40_INTERNAL_4d818a3f_4_k_cu_0cdd7524_280934cuda3std3__45__cpo5beginE,@object
	.size		_ZN40_INTERNAL_4d818a3f_4_k_cu_0cdd7524_280934cuda3std3__45__cpo5beginE,(_ZN40_INTERNAL_4d818a3f_4_k_cu_0cdd7524_280934cuda3std3__442_GLOBAL__N__4d818a3f_4_k_cu_0cdd7524_280936ignoreE - _ZN40_INTERNAL_4d818a3f_4_k_cu_0cdd7524_280934cuda3std3__45__cpo5beginE)
_ZN40_INTERNAL_4d818a3f_4_k_cu_0cdd7524_280934cuda3std3__45__cpo5beginE:
	.zero		1
	.type		_ZN40_INTERNAL_4d818a3f_4_k_cu_0cdd7524_280934cuda3std3__442_GLOBAL__N__4d818a3f_4_k_cu_0cdd7524_280936ignoreE,@object
	.size		_ZN40_INTERNAL_4d818a3f_4_k_cu_0cdd7524_280934cuda3std3__442_GLOBAL__N__4d818a3f_4_k_cu_0cdd7524_280936ignoreE,(_ZN40_INTERNAL_4d818a3f_4_k_cu_0cdd7524_280934cute7productE - _ZN40_INTERNAL_4d818a3f_4_k_cu_0cdd7524_280934cuda3std3__442_GLOBAL__N__4d818a3f_4_k_cu_0cdd7524_280936ignoreE)
_ZN40_INTERNAL_4d818a3f_4_k_cu_0cdd7524_280934cuda3std3__442_GLOBAL__N__4d818a3f_4_k_cu_0cdd7524_280936ignoreE:
	.zero		1
	.type		_ZN40_INTERNAL_4d818a3f_4_k_cu_0cdd7524_280934cute7productE,@object
	.size		_ZN40_INTERNAL_4d818a3f_4_k_cu_0cdd7524_280934cute7productE,(_ZN40_INTERNAL_4d818a3f_4_k_cu_0cdd7524_280934cuda3std3__45__cpo3endE - _ZN40_INTERNAL_4d818a3f_4_k_cu_0cdd7524_280934cute7productE)
_ZN40_INTERNAL_4d818a3f_4_k_cu_0cdd7524_280934cute7productE:
	.zero		1
	.type		_ZN40_INTERNAL_4d818a3f_4_k_cu_0cdd7524_280934cuda3std3__45__cpo3endE,@object
	.size		_ZN40_INTERNAL_4d818a3f_4_k_cu_0cdd7524_280934cuda3std3__45__cpo3endE,(_ZN40_INTERNAL_4d818a3f_4_k_cu_0cdd7524_280934cuda3std3__419piecewise_constructE - _ZN40_INTERNAL_4d818a3f_4_k_cu_0cdd7524_280934cuda3std3__45__cpo3endE)
_ZN40_INTERNAL_4d818a3f_4_k_cu_0cdd7524_280934cuda3std3__45__cpo3endE:
	.zero		1
	.type		_ZN40_INTERNAL_4d818a3f_4_k_cu_0cdd7524_280934cuda3std3__419piecewise_constructE,@object
	.size		_ZN40_INTERNAL_4d818a3f_4_k_cu_0cdd7524_280934cuda3std3__419piecewise_constructE,(_ZN40_INTERNAL_4d818a3f_4_k_cu_0cdd7524_280934cuda3std3__45__cpo4cendE - _ZN40_INTERNAL_4d818a3f_4_k_cu_0cdd7524_280934cuda3std3__419piecewise_constructE)
_ZN40_INTERNAL_4d818a3f_4_k_cu_0cdd7524_280934cuda3std3__419piecewise_constructE:
	.zero		1
	.type		_ZN40_INTERNAL_4d818a3f_4_k_cu_0cdd7524_280934cuda3std3__45__cpo4cendE,@object
	.size		_ZN40_INTERNAL_4d818a3f_4_k_cu_0cdd7524_280934cuda3std3__45__cpo4cendE,(_ZN40_INTERNAL_4d818a3f_4_k_cu_0cdd7524_280934cuda3std6ranges3__45__cpo4swapE - _ZN40_INTERNAL_4d818a3f_4_k_cu_0cdd7524_280934cuda3std3__45__cpo4cendE)
_ZN40_INTERNAL_4d818a3f_4_k_cu_0cdd7524_280934cuda3std3__45__cpo4cendE:
	.zero		1
	.type		_ZN40_INTERNAL_4d818a3f_4_k_cu_0cdd7524_280934cuda3std6ranges3__45__cpo4swapE,@object
	.size		_ZN40_INTERNAL_4d818a3f_4_k_cu_0cdd7524_280934cuda3std6ranges3__45__cpo4swapE,(.L_7 - _ZN40_INTERNAL_4d818a3f_4_k_cu_0cdd7524_280934cuda3std6ranges3__45__cpo4swapE)
_ZN40_INTERNAL_4d818a3f_4_k_cu_0cdd7524_280934cuda3std6ranges3__45__cpo4swapE:
	.zero		1
.L_7:


//--------------------- .nv.constant0._ZN7cutlass13device_kernelINS_4gemm6kernel13GemmUniversalIN4cute5tupleIJiiiiEEENS1_10collective13CollectiveMmaINS1_37MainloopSm90TmaGmmaWarpSpecializedFP8ILi7ENS5_IJNS4_1CILi4EEESB_NSA_ILi1EEEEEENS1_35KernelTmaWarpSpecializedCooperativeEEENS5_IJNSA_ILi256EEESG_NSA_ILi64EEEEEENS_12float_e5m2_tENS5_IJlSC_lEEESJ_SK_NS4_8TiledMMAINS4_8MMA_AtomIJNS4_4SM904GMMA31MMA_64x256x32_F32E5M2E5M2_SS_TNILNSO_7ScaleInE1ELSQ_1EEEEEENS4_6LayoutINS5_IJNSA_ILi2EEESC_SC_EEENS5_IJSC_NSA_ILi0EEESW_EEEEENS5_IJNS4_10UnderscoreESZ_SZ_EEEEENS4_23SM90_TMA_LOAD_MULTICASTENS4_14ComposedLayoutINS4_7SwizzleILi2ELi4ELi3EEENS4_18smem_ptr_flag_bitsILi8EEENST_INS5_IJNSA_ILi8EEESH_EEENS5_IJSH_SC_EEEEEEEvNS4_8identityES12_S1C_vS1D_EENS_8epilogue10collective6detail29Sm90TmaWarpSpecializedAdapterINS1G_15DefaultEpilogueISJ_SK_SK_NS1F_6thread17LinearCombinationISJ_Li1EffLNS1K_9ScaleType4KindE0ELNS_15FloatRoundStyleE2ESJ_EENS1_15EpilogueDefaultEEEEEvvEEEEvNT_6ParamsE --------------------------
	.section	.nv.constant0._ZN7cutlass13device_kernelINS_4gemm6kernel13GemmUniversalIN4cute5tupleIJiiiiEEENS1_10collective13CollectiveMmaINS1_37MainloopSm90TmaGmmaWarpSpecializedFP8ILi7ENS5_IJNS4_1CILi4EEESB_NSA_ILi1EEEEEENS1_35KernelTmaWarpSpecializedCooperativeEEENS5_IJNSA_ILi256EEESG_NSA_ILi64EEEEEENS_12float_e5m2_tENS5_IJlSC_lEEESJ_SK_NS4_8TiledMMAINS4_8MMA_AtomIJNS4_4SM904GMMA31MMA_64x256x32_F32E5M2E5M2_SS_TNILNSO_7ScaleInE1ELSQ_1EEEEEENS4_6LayoutINS5_IJNSA_ILi2EEESC_SC_EEENS5_IJSC_NSA_ILi0EEESW_EEEEENS5_IJNS4_10UnderscoreESZ_SZ_EEEEENS4_23SM90_TMA_LOAD_MULTICASTENS4_14ComposedLayoutINS4_7SwizzleILi2ELi4ELi3EEENS4_18smem_ptr_flag_bitsILi8EEENST_INS5_IJNSA_ILi8EEESH_EEENS5_IJSH_SC_EEEEEEEvNS4_8identityES12_S1C_vS1D_EENS_8epilogue10collective6detail29Sm90TmaWarpSpecializedAdapterINS1G_15DefaultEpilogueISJ_SK_SK_NS1F_6thread17LinearCombinationISJ_Li1EffLNS1K_9ScaleType4KindE0ELNS_15FloatRoundStyleE2ESJ_EENS1_15EpilogueDefaultEEEEEvvEEEEvNT_6ParamsE,"a",@progbits
	.sectionflags	@""
	.align	4
.nv.constant0._ZN7cutlass13device_kernelINS_4gemm6kernel13GemmUniversalIN4cute5tupleIJiiiiEEENS1_10collective13CollectiveMmaINS1_37MainloopSm90TmaGmmaWarpSpecializedFP8ILi7ENS5_IJNS4_1CILi4EEESB_NSA_ILi1EEEEEENS1_35KernelTmaWarpSpecializedCooperativeEEENS5_IJNSA_ILi256EEESG_NSA_ILi64EEEEEENS_12float_e5m2_tENS5_IJlSC_lEEESJ_SK_NS4_8TiledMMAINS4_8MMA_AtomIJNS4_4SM904GMMA31MMA_64x256x32_F32E5M2E5M2_SS_TNILNSO_7ScaleInE1ELSQ_1EEEEEENS4_6LayoutINS5_IJNSA_ILi2EEESC_SC_EEENS5_IJSC_NSA_ILi0EEESW_EEEEENS5_IJNS4_10UnderscoreESZ_SZ_EEEEENS4_23SM90_TMA_LOAD_MULTICASTENS4_14ComposedLayoutINS4_7SwizzleILi2ELi4ELi3EEENS4_18smem_ptr_flag_bitsILi8EEENST_INS5_IJNSA_ILi8EEESH_EEENS5_IJSH_SC_EEEEEEEvNS4_8identityES12_S1C_vS1D_EENS_8epilogue10collective6detail29Sm90TmaWarpSpecializedAdapterINS1G_15DefaultEpilogueISJ_SK_SK_NS1F_6thread17LinearCombinationISJ_Li1EffLNS1K_9ScaleType4KindE0ELNS_15FloatRoundStyleE2ESJ_EENS1_15EpilogueDefaultEEEEEvvEEEEvNT_6ParamsE:
	.zero		1664


//--------------------- SYMBOLS --------------------------

	.type		.nv.reservedSmem.offset0,@object
	.size		.nv.reservedSmem.offset0,0x4
